	.target	sm_100a

	.elftype	@"ET_EXEC"


//--------------------- .note.nv.tkinfo           --------------------------
	.section	.note.nv.tkinfo,"",@"SHT_NOTE"
	.sectionflags	@"SHF_NOTE_NV_TKINFO"
	.tkinfo
        /*0018*/ 	.word	0x00000081
        /*0030*/ 	.string	""
        /*0030*/ 	.string	"ptxas-blackwell"
        /*0030*/ 	.string	"Cuda compilation tools, release 12.9, V12.9.86"
        /*0030*/ 	.string	"Build cuda_12.9.r12.9/compiler.36037853_0"
        /*0030*/ 	.string	"-v  -suppress-debug-info  -lineinfo  -arch sm_100a "



//--------------------- .note.nv.cuver            --------------------------
	.section	.note.nv.cuver,"",@"SHT_NOTE"
	.sectionflags	@"SHF_NOTE_NV_CUVER"
        /*0018*/ 	.short	0x0001
        /*001a*/ 	.short	0x0064
        /*001c*/ 	.short	0x0001
        /*001e*/ 	.short	0x0000
        /*0020*/ 	.short	0x0001
        /*0022*/ 	.short	0x0000


//--------------------- .nv.info                  --------------------------
	.section	.nv.info,"",@"SHT_CUDA_INFO"
	.align	4


	//----- nvinfo : EIATTR_REGCOUNT
	.align		4
        /*0000*/ 	.byte	0x04, 0x2f
        /*0002*/ 	.short	(.L_4 - .L_3)
	.align		4
.L_3:
        /*0004*/ 	.word	index@(gluon_tcgen05)
        /*0008*/ 	.word	0x00000019


	//----- nvinfo : EIATTR_FRAME_SIZE
	.align		4
.L_4:
        /*000c*/ 	.byte	0x04, 0x11
        /*000e*/ 	.short	(.L_6 - .L_5)
	.align		4
.L_5:
        /*0010*/ 	.word	index@($__internal_2_$__cuda_sm10x_tcgen05_guardrail_trap_unallocated_columns_being_dealloced)
        /*0014*/ 	.word	0x00000000


	//----- nvinfo : EIATTR_FRAME_SIZE
	.align		4
.L_6:
        /*0018*/ 	.byte	0x04, 0x11
        /*001a*/ 	.short	(.L_8 - .L_7)
	.align		4
.L_7:
        /*001c*/ 	.word	index@($__internal_1_$__cuda_sm10x_tcgen05_guardrail_trap_phase_invalid_during_alloc)
        /*0020*/ 	.word	0x00000000


	//----- nvinfo : EIATTR_FRAME_SIZE
	.align		4
.L_8:
        /*0024*/ 	.byte	0x04, 0x11
        /*0026*/ 	.short	(.L_10 - .L_9)
	.align		4
.L_9:
        /*0028*/ 	.word	index@($__internal_0_$__cuda_sm10x_tcgen05_guardrail_trap_col_being_dealloced_not_returned_by_alloc)
        /*002c*/ 	.word	0x00000000


	//----- nvinfo : EIATTR_FRAME_SIZE
	.align		4
.L_10:
        /*0030*/ 	.byte	0x04, 0x11
        /*0032*/ 	.short	(.L_12 - .L_11)
	.align		4
.L_11:
        /*0034*/ 	.word	index@(gluon_tcgen05)
        /*0038*/ 	.word	0x00000000


	//----- nvinfo : EIATTR_MIN_STACK_SIZE
	.align		4
.L_12:
        /*003c*/ 	.byte	0x04, 0x12
        /*003e*/ 	.short	(.L_14 - .L_13)
	.align		4
.L_13:
        /*0040*/ 	.word	index@(gluon_tcgen05)
        /*0044*/ 	.word	0x00000000
.L_14:


//--------------------- .nv.info.gluon_tcgen05    --------------------------
	.section	.nv.info.gluon_tcgen05,"",@"SHT_CUDA_INFO"
	.sectionflags	@""
	.align	4


	//----- nvinfo : EIATTR_CUDA_API_VERSION
	.align		4
        /*0000*/ 	.byte	0x04, 0x37
        /*0002*/ 	.short	(.L_16 - .L_15)
.L_15:
        /*0004*/ 	.word	0x00000081


	//----- nvinfo : EIATTR_KPARAM_INFO
	.align		4
.L_16:
        /*0008*/ 	.byte	0x04, 0x17
        /*000a*/ 	.short	(.L_18 - .L_17)
.L_17:
        /*000c*/ 	.word	0x00000000
        /*0010*/ 	.short	0x000a
        /*0012*/ 	.short	0x0048
        /*0014*/ 	.byte	0x00, 0xf4, 0x21, 0x00


	//----- nvinfo : EIATTR_KPARAM_INFO
	.align		4
.L_18:
        /*0018*/ 	.byte	0x04, 0x17
        /*001a*/ 	.short	(.L_20 - .L_19)
.L_19:
        /*001c*/ 	.word	0x00000000
        /*0020*/ 	.short	0x0009
        /*0022*/ 	.short	0x0040
        /*0024*/ 	.byte	0x00, 0xf4, 0x21, 0x00


	//----- nvinfo : EIATTR_KPARAM_INFO
	.align		4
.L_20:
        /*0028*/ 	.byte	0x04, 0x17
        /*002a*/ 	.short	(.L_22 - .L_21)
.L_21:
        /*002c*/ 	.word	0x00000000
        /*0030*/ 	.short	0x0008
        /*0032*/ 	.short	0x0038
        /*0034*/ 	.byte	0x00, 0xf0, 0x21, 0x00


	//----- nvinfo : EIATTR_KPARAM_INFO
	.align		4
.L_22:
        /*0038*/ 	.byte	0x04, 0x17
        /*003a*/ 	.short	(.L_24 - .L_23)
.L_23:
        /*003c*/ 	.word	0x00000000
        /*0040*/ 	.short	0x0007
        /*0042*/ 	.short	0x0030
        /*0044*/ 	.byte	0x00, 0xf0, 0x21, 0x00


	//----- nvinfo : EIATTR_KPARAM_INFO
	.align		4
.L_24:
        /*0048*/ 	.byte	0x04, 0x17
        /*004a*/ 	.short	(.L_26 - .L_25)
.L_25:
        /*004c*/ 	.word	0x00000000
        /*0050*/ 	.short	0x0006
        /*0052*/ 	.short	0x0028
        /*0054*/ 	.byte	0x00, 0xf0, 0x21, 0x00


	//----- nvinfo : EIATTR_KPARAM_INFO
	.align		4
.L_26:
        /*0058*/ 	.byte	0x04, 0x17
        /*005a*/ 	.short	(.L_28 - .L_27)
.L_27:
        /*005c*/ 	.word	0x00000000
        /*0060*/ 	.short	0x0005
        /*0062*/ 	.short	0x0020
        /*0064*/ 	.byte	0x00, 0xf0, 0x11, 0x00


	//----- nvinfo : EIATTR_KPARAM_INFO
	.align		4
.L_28:
        /*0068*/ 	.byte	0x04, 0x17
        /*006a*/ 	.short	(.L_30 - .L_29)
.L_29:
        /*006c*/ 	.word	0x00000000
        /*0070*/ 	.short	0x0004
        /*0072*/ 	.short	0x001c
        /*0074*/ 	.byte	0x00, 0xf0, 0x11, 0x00


	//----- nvinfo : EIATTR_KPARAM_INFO
	.align		4
.L_30:
        /*0078*/ 	.byte	0x04, 0x17
        /*007a*/ 	.short	(.L_32 - .L_31)
.L_31:
        /*007c*/ 	.word	0x00000000
        /*0080*/ 	.short	0x0003
        /*0082*/ 	.short	0x0018
        /*0084*/ 	.byte	0x00, 0xf0, 0x11, 0x00


	//----- nvinfo : EIATTR_KPARAM_INFO
	.align		4
.L_32:
        /*0088*/ 	.byte	0x04, 0x17
        /*008a*/ 	.short	(.L_34 - .L_33)
.L_33:
        /*008c*/ 	.word	0x00000000
        /*0090*/ 	.short	0x0002
        /*0092*/ 	.short	0x0010
        /*0094*/ 	.byte	0x00, 0xf4, 0x21, 0x00


	//----- nvinfo : EIATTR_KPARAM_INFO
	.align		4
.L_34:
        /*0098*/ 	.byte	0x04, 0x17
        /*009a*/ 	.short	(.L_36 - .L_35)
.L_35:
        /*009c*/ 	.word	0x00000000
        /*00a0*/ 	.short	0x0001
        /*00a2*/ 	.short	0x0008
        /*00a4*/ 	.byte	0x00, 0xf4, 0x21, 0x00


	//----- nvinfo : EIATTR_KPARAM_INFO
	.align		4
.L_36:
        /*00a8*/ 	.byte	0x04, 0x17
        /*00aa*/ 	.short	(.L_38 - .L_37)
.L_37:
        /*00ac*/ 	.word	0x00000000
        /*00b0*/ 	.short	0x0000
        /*00b2*/ 	.short	0x0000
        /*00b4*/ 	.byte	0x00, 0xf4, 0x21, 0x00


	//----- nvinfo : EIATTR_AT_ENTRY_FRAGMENTS
	.align		4
.L_38:
        /*00b8*/ 	.byte	0x04, 0x4f
        /*00ba*/ 	.short	(.L_40 - .L_39)


	//   ....[0]....
.L_39:
        /*00bc*/ 	.word	0x00000004


	//----- nvinfo : EIATTR_RESERVED_SMEM_USED
	.align		4
.L_40:
        /*00c0*/ 	.byte	0x01, 0x41
	.zero		2


	//----- nvinfo : EIATTR_SPARSE_MMA_MASK
	.align		4
        /*00c4*/ 	.byte	0x03, 0x50
        /*00c6*/ 	.short	0x0000


	//----- nvinfo : EIATTR_TCGEN05_1CTA_USED
	.align		4
        /*00c8*/ 	.byte	0x01, 0x51
	.zero		2


	//----- nvinfo : EIATTR_MAXREG_COUNT
	.align		4
        /*00cc*/ 	.byte	0x03, 0x1b
        /*00ce*/ 	.short	0x00ff


	//----- nvinfo : EIATTR_NUM_BARRIERS
	.align		4
        /*00d0*/ 	.byte	0x02, 0x4c
        /*00d2*/ 	.byte	0x01
	.zero		1


	//----- nvinfo : EIATTR_INT_WARP_WIDE_INSTR_OFFSETS
	.align		4
        /*00d4*/ 	.byte	0x04, 0x31
        /*00d6*/ 	.short	(.L_42 - .L_41)


	//   ....[0]....
.L_41:
        /*00d8*/ 	.word	0x00001780


	//   ....[1]....
        /*00dc*/ 	.word	0x000017a0


	//   ....[2]....
        /*00e0*/ 	.word	0x00001820


	//   ....[3]....
        /*00e4*/ 	.word	0x00001940


	//   ....[4]....
        /*00e8*/ 	.word	0x00001950


	//   ....[5]....
        /*00ec*/ 	.word	0x00001960


	//   ....[6]....
        /*00f0*/ 	.word	0x00001970


	//   ....[7]....
        /*00f4*/ 	.word	0x00001ba0


	//   ....[8]....
        /*00f8*/ 	.word	0x00001bb0


	//   ....[9]....
        /*00fc*/ 	.word	0x00001cd0


	//   ....[10]....
        /*0100*/ 	.word	0x00001ce0


	//   ....[11]....
        /*0104*/ 	.word	0x00001d30


	//   ....[12]....
        /*0108*/ 	.word	0x00001d70


	//   ....[13]....
        /*010c*/ 	.word	0x00001ea0


	//   ....[14]....
        /*0110*/ 	.word	0x00001eb0


	//   ....[15]....
        /*0114*/ 	.word	0x00002130


	//   ....[16]....
        /*0118*/ 	.word	0x00002140


	//   ....[17]....
        /*011c*/ 	.word	0x00002420


	//   ....[18]....
        /*0120*/ 	.word	0x00002470


	//----- nvinfo : EIATTR_COOP_GROUP_MASK_REGIDS
	.align		4
.L_42:
        /*0124*/ 	.byte	0x04, 0x29
        /*0126*/ 	.short	(.L_44 - .L_43)


	//   ....[0]....
.L_43:
        /*0128*/ 	.word	0xffffffff


	//   ....[1]....
        /*012c*/ 	.word	0xffffffff


	//   ....[2]....
        /*0130*/ 	.word	0xffffffff


	//   ....[3]....
        /*0134*/ 	.word	0xffffffff


	//   ....[4]....
        /*0138*/ 	.word	0xffffffff


	//   ....[5]....
        /*013c*/ 	.word	0xffffffff


	//   ....[6]....
        /*0140*/ 	.word	0xffffffff


	//   ....[7]....
        /*0144*/ 	.word	0xffffffff


	//   ....[8]....
        /*0148*/ 	.word	0xffffffff


	//   ....[9]....
        /*014c*/ 	.word	0xffffffff


	//----- nvinfo : EIATTR_COOP_GROUP_INSTR_OFFSETS
	.align		4
.L_44:
        /*0150*/ 	.byte	0x04, 0x28
        /*0152*/ 	.short	(.L_46 - .L_45)


	//   ....[0]....
.L_45:
        /*0154*/ 	.word	0x00000050


	//   ....[1]....
        /*0158*/ 	.word	0x00000310


	//   ....[2]....
        /*015c*/ 	.word	0x00000500


	//   ....[3]....
        /*0160*/ 	.word	0x000009a0


	//   ....[4]....
        /*0164*/ 	.word	0x00000ae0


	//   ....[5]....
        /*0168*/ 	.word	0x00000fe0


	//   ....[6]....
        /*016c*/ 	.word	0x00001120


	//   ....[7]....
        /*0170*/ 	.word	0x00001610


	//   ....[8]....
        /*0174*/ 	.word	0x000022b0


	//   ....[9]....
        /*0178*/ 	.word	0x00002520


	//----- nvinfo : EIATTR_VRC_CTA_INIT_COUNT
	.align		4
.L_46:
        /*017c*/ 	.byte	0x02, 0x4a
        /*017e*/ 	.byte	0x80
	.zero		1


	//----- nvinfo : EIATTR_MBARRIER_INSTR_OFFSETS
	.align		4
        /*0180*/ 	.byte	0x04, 0x39
        /*0182*/ 	.short	(.L_48 - .L_47)


	//   ....[0]....
.L_47:
        /*0184*/ 	.word	0x00001840
        /*0188*/ 	.word	0x000000ff
        /*018c*/ 	.word	0x00002000
        /*0190*/ 	.short	0x0100
        /*0192*/ 	.byte	0x08
	.zero		1


	//   ....[1]....
        /*0194*/ 	.word	0x00001850
        /*0198*/ 	.word	0x000000ff
        /*019c*/ 	.word	0x00002010
        /*01a0*/ 	.short	0x0100
        /*01a2*/ 	.byte	0x08
	.zero		1


	//   ....[2]....
        /*01a4*/ 	.word	0x00001ac0
        /*01a8*/ 	.word	0x000000ff
        /*01ac*/ 	.word	0x00002000
        /*01b0*/ 	.short	0x010a
        /*01b2*/ 	.byte	0x08
	.zero		1


	//   ....[3]....
        /*01b4*/ 	.word	0x00001c00
        /*01b8*/ 	.word	0x000000ff
        /*01bc*/ 	.word	0x00002010
        /*01c0*/ 	.short	0x010a
        /*01c2*/ 	.byte	0x08
	.zero		1


	//   ....[4]....
        /*01c4*/ 	.word	0x00001de0
        /*01c8*/ 	.word	0x000000ff
        /*01cc*/ 	.word	0x00002000
        /*01d0*/ 	.short	0x010a
        /*01d2*/ 	.byte	0x08
	.zero		1


	//   ....[5]....
        /*01d4*/ 	.word	0x00001ef0
        /*01d8*/ 	.word	0x000000ff
        /*01dc*/ 	.word	0x00002010
        /*01e0*/ 	.short	0x010a
        /*01e2*/ 	.byte	0x08
	.zero		1


	//   ....[6]....
        /*01e4*/ 	.word	0x00001f80
        /*01e8*/ 	.word	0x000000ff
        /*01ec*/ 	.word	0x00002000
        /*01f0*/ 	.short	0x0108
        /*01f2*/ 	.byte	0x08
	.zero		1


	//   ....[7]....
        /*01f4*/ 	.word	0x00001f90
        /*01f8*/ 	.word	0x000000ff
        /*01fc*/ 	.word	0x00002010
        /*0200*/ 	.short	0x0108
        /*0202*/ 	.byte	0x08
	.zero		1


	//   ....[8]....
        /*0204*/ 	.word	0x00002540
        /*0208*/ 	.word	0x000000ff
        /*020c*/ 	.word	0x00002000
        /*0210*/ 	.short	0x010a
        /*0212*/ 	.byte	0x08
	.zero		1


	//   ....[9]....
        /*0214*/ 	.word	0x00002570
        /*0218*/ 	.word	0x000000ff
        /*021c*/ 	.word	0x00002010
        /*0220*/ 	.short	0x010a
        /*0222*/ 	.byte	0x08
	.zero		1


	//   ....[10]....
        /*0224*/ 	.word	0x000025a0
        /*0228*/ 	.word	0x000000ff
        /*022c*/ 	.word	0x00002000
        /*0230*/ 	.short	0x010a
        /*0232*/ 	.byte	0x08
	.zero		1


	//   ....[11]....
        /*0234*/ 	.word	0x000025d0
        /*0238*/ 	.word	0x000000ff
        /*023c*/ 	.word	0x00002010
        /*0240*/ 	.short	0x010a
        /*0242*/ 	.byte	0x08
	.zero		1


	//----- nvinfo : EIATTR_NUM_MBARRIERS
	.align		4
.L_48:
        /*0244*/ 	.byte	0x03, 0x38
        /*0246*/ 	.short	0x0002


	//----- nvinfo : EIATTR_EXIT_INSTR_OFFSETS
	.align		4
        /*0248*/ 	.byte	0x04, 0x1c
        /*024a*/ 	.short	(.L_50 - .L_49)


	//   ....[0]....
.L_49:
        /*024c*/ 	.word	0x00002530


	//----- nvinfo : EIATTR_REQNTID
	.align		4
.L_50:
        /*0250*/ 	.byte	0x04, 0x10
        /*0252*/ 	.short	(.L_52 - .L_51)
.L_51:
        /*0254*/ 	.word	0x00000100
        /*0258*/ 	.word	0x00000001
        /*025c*/ 	.word	0x00000001


	//----- nvinfo : EIATTR_CRS_STACK_SIZE
	.align		4
.L_52:
        /*0260*/ 	.byte	0x04, 0x1e
        /*0262*/ 	.short	(.L_54 - .L_53)
.L_53:
        /*0264*/ 	.word	0x00000000


	//----- nvinfo : EIATTR_CBANK_PARAM_SIZE
	.align		4
.L_54:
        /*0268*/ 	.byte	0x03, 0x19
        /*026a*/ 	.short	0x0050


	//----- nvinfo : EIATTR_PARAM_CBANK
	.align		4
        /*026c*/ 	.byte	0x04, 0x0a
        /*026e*/ 	.short	(.L_56 - .L_55)
	.align		4
.L_55:
        /*0270*/ 	.word	index@(.nv.constant0.gluon_tcgen05)
        /*0274*/ 	.short	0x0380
        /*0276*/ 	.short	0x0050


	//----- nvinfo : EIATTR_SW_WAR
	.align		4
.L_56:
        /*0278*/ 	.byte	0x04, 0x36
        /*027a*/ 	.short	(.L_58 - .L_57)
.L_57:
        /*027c*/ 	.word	0x00000008
.L_58:


//--------------------- .nv.compat                --------------------------
	.section	.nv.compat,"",@"SHT_CUDA_COMPAT_INFO"
	.align	4
        /*0000*/ 	.byte	0x02, 0x02, 0x02, 0x00, 0x02, 0x05, 0x05, 0x00, 0x02, 0x03, 0x03, 0x00, 0x02, 0x06, 0x01, 0x00


//--------------------- .nv.callgraph             --------------------------
	.section	.nv.callgraph,"",@"SHT_CUDA_CALLGRAPH"
	.align	4
	.sectionentsize	8
	.align		4
        /*0000*/ 	.word	0x00000000
	.align		4
        /*0004*/ 	.word	0xffffffff
	.align		4
        /*0008*/ 	.word	0x00000000
	.align		4
        /*000c*/ 	.word	0xfffffffe
	.align		4
        /*0010*/ 	.word	0x00000000
	.align		4
        /*0014*/ 	.word	0xfffffffd
	.align		4
        /*0018*/ 	.word	0x00000000
	.align		4
        /*001c*/ 	.word	0xfffffffc


//--------------------- .text.gluon_tcgen05       --------------------------
	.section	.text.gluon_tcgen05,"ax",@progbits
	.align	128
        .global         gluon_tcgen05
        .type           gluon_tcgen05,@function
        .size           gluon_tcgen05,(.L_x_73 - gluon_tcgen05)
        .other          gluon_tcgen05,@"STO_CUDA_ENTRY STV_DEFAULT"
gluon_tcgen05:
.text.gluon_tcgen05:
[----:B------:R-:W1:Y:S01]  /*0000*/  LDC R1, c[0x0][0x37c] ;  /* 0x0000df00ff017b82 */ /* 0x000e620000000800 */
[----:B------:R-:W2:Y:S02]  /*0010*/  S2R R0, SR_TID.X ;  /* 0x0000000000007919 */ /* 0x000ea40000002100 */
[----:B--2---:R-:W-:-:S13]  /*0020*/  ISETP.GE.U32.AND P2, PT, R0, 0x20, PT ;  /* 0x000000200000780c */ /* 0x004fda0003f46070 */
[----:B------:R-:W-:Y:S05]  /*0030*/  @P2 BRA `(.L_x_0) ;  /* 0x0000000000b82947 */ /* 0x000fea0003800000 */
[----:B------:R-:W2:Y:S01]  /*0040*/  S2UR UR6, SR_CgaCtaId ;  /* 0x00000000000679c3 */ /* 0x000ea20000008800 */
[----:B------:R-:W-:Y:S01]  /*0050*/  NOP ;  /* 0x0000000000007918 */ /* 0x000fe20000000000 */
[----:B------:R-:W-:Y:S02]  /*0060*/  UMOV UR4, 0x40 ;  /* 0x0000004000047882 */ /* 0x000fe40000000000 */
[----:B--2---:R-:W-:-:S09]  /*0070*/  ULEA UR4, UR6, UR4, 0x18 ;  /* 0x0000000406047291 */ /* 0x004fd2000f8ec0ff */
[----:B------:R-:W2:Y:S01]  /*0080*/  LDS.U8 R2, [UR4] ;  /* 0x00000004ff027984 */ /* 0x000ea20008000000 */
[----:B------:R-:W-:Y:S02]  /*0090*/  UMOV UR4, 0x400 ;  /* 0x0000040000047882 */ /* 0x000fe40000000000 */
[----:B------:R-:W-:Y:S01]  /*00a0*/  ULEA UR4, UR6, UR4, 0x18 ;  /* 0x0000000406047291 */ /* 0x000fe2000f8ec0ff */
[----:B--2---:R-:W-:-:S13]  /*00b0*/  ISETP.NE.AND P0, PT, R2, RZ, PT ;  /* 0x000000ff0200720c */ /* 0x004fda0003f05270 */
[----:B------:R-:W-:Y:S05]  /*00c0*/  @P0 BRA `(.L_x_1) ;  /* 0x00000000007c0947 */ /* 0x000fea0003800000 */
[----:B------:R-:W-:-:S13]  /*00d0*/  ELECT P0, URZ, PT ;  /* 0x0000000000ff782f */ /* 0x000fda0003800000 */
[----:B------:R-:W-:Y:S05]  /*00e0*/  @!P0 BRA `(.L_x_2) ;  /* 0x0000000000848947 */ /* 0x000fea0003800000 */
[----:B------:R-:W-:Y:S01]  /*00f0*/  UMOV UR5, 0x2 ;  /* 0x0000000200057882 */ /* 0x000fe20000000000 */
[----:B------:R-:W-:Y:S02]  /*0100*/  IMAD.MOV.U32 R5, RZ, RZ, 0x1 ;  /* 0x00000001ff057424 */ /* 0x000fe400078e00ff */
[----:B------:R-:W-:Y:S02]  /*0110*/  IMAD.MOV.U32 R3, RZ, RZ, 0x3 ;  /* 0x00000003ff037424 */ /* 0x000fe400078e00ff */
[----:B------:R-:W-:Y:S04]  /*0120*/  DEPBAR.LE SB2, 0x36 ;  /* 0x0000ad800000791a */ /* 0x000fe80000000000 */
[----:B------:R-:W2:Y:S02]  /*0130*/  UTCATOMSWS.FIND_AND_SET.ALIGN UP0, UR5, UR5 ;  /* 0x00000005000575e3 */ /* 0x000ea40008000800 */
[----:B--2---:R-:W-:-:S04]  /*0140*/  PLOP3.LUT P0, PT, PT, PT, UP0, 0x80, 0x8 ;  /* 0x000000000008781c */ /* 0x004fc80003f0f008 */
[----:B------:R-:W-:-:S04]  /*0150*/  SEL R2, RZ, 0xffffffff, !P0 ;  /* 0xffffffffff027807 */ /* 0x000fc80004000000 */
[----:B------:R-:W-:Y:S01]  /*0160*/  ISETP.NE.AND P0, PT, R2, RZ, PT ;  /* 0x000000ff0200720c */ /* 0x000fe20003f05270 */
[----:B------:R-:W-:-:S12]  /*0170*/  IMAD.U32 R2, RZ, RZ, UR5 ;  /* 0x00000005ff027e24 */ /* 0x000fd8000f8e00ff */
[----:B------:R-:W-:Y:S05]  /*0180*/  @P0 BRA `(.L_x_3) ;  /* 0x0000000000240947 */ /* 0x000fea0003800000 */
.L_x_4:
[----:B------:R-:W-:Y:S05]  /*0190*/  NANOSLEEP 0x64 ;  /* 0x000000640000795d */ /* 0x000fea0003800000 */
[----:B------:R-:W-:-:S05]  /*01a0*/  UMOV UR5, 0x2 ;  /* 0x0000000200057882 */ /* 0x000fca0000000000 */
[----:B------:R-:W-:Y:S04]  /*01b0*/  DEPBAR.LE SB2, 0x36 ;  /* 0x0000ad800000791a */ /* 0x000fe80000000000 */
[----:B------:R-:W2:Y:S02]  /*01c0*/  UTCATOMSWS.FIND_AND_SET.ALIGN UP0, UR5, UR5 ;  /* 0x00000005000575e3 */ /* 0x000ea40008000800 */
[----:B--2---:R-:W-:-:S04]  /*01d0*/  PLOP3.LUT P0, PT, PT, PT, UP0, 0x80, 0x8 ;  /* 0x000000000008781c */ /* 0x004fc80003f0f008 */
[----:B------:R-:W-:-:S04]  /*01e0*/  SEL R2, RZ, 0xffffffff, !P0 ;  /* 0xffffffffff027807 */ /* 0x000fc80004000000 */
[----:B------:R-:W-:Y:S01]  /*01f0*/  ISETP.NE.AND P0, PT, R2, RZ, PT ;  /* 0x000000ff0200720c */ /* 0x000fe20003f05270 */
[----:B------:R-:W-:-:S12]  /*0200*/  IMAD.U32 R2, RZ, RZ, UR5 ;  /* 0x00000005ff027e24 */ /* 0x000fd8000f8e00ff */
[----:B------:R-:W-:Y:S05]  /*0210*/  @!P0 BRA `(.L_x_4) ;  /* 0xfffffffc00dc8947 */ /* 0x000fea000383ffff */
.L_x_3:
[C---:B------:R-:W-:Y:S01]  /*0220*/  VIADD R4, R2.reuse, 0x10 ;  /* 0x0000001002047836 */ /* 0x040fe20000000000 */
[----:B------:R-:W-:Y:S01]  /*0230*/  UMOV UR5, 0x50 ;  /* 0x0000005000057882 */ /* 0x000fe20000000000 */
[----:B------:R-:W-:Y:S01]  /*0240*/  SHF.L.U32 R3, R3, R2, RZ ;  /* 0x0000000203037219 */ /* 0x000fe200000006ff */
[----:B------:R-:W-:Y:S01]  /*0250*/  ULEA UR5, UR6, UR5, 0x18 ;  /* 0x0000000506057291 */ /* 0x000fe2000f8ec0ff */
[----:B------:R-:W-:Y:S01]  /*0260*/  IMAD.SHL.U32 R2, R2, 0x20, RZ ;  /* 0x0000002002027824 */ /* 0x000fe200078e00ff */
[----:B------:R-:W-:-:S04]  /*0270*/  SHF.L.U32 R4, R5, R4, RZ ;  /* 0x0000000405047219 */ /* 0x000fc800000006ff */
[----:B------:R-:W-:-:S05]  /*0280*/  LOP3.LUT R3, R4, R3, RZ, 0xfc, !PT ;  /* 0x0000000304037212 */ /* 0x000fca00078efcff */
[----:B------:R2:W-:Y:S04]  /*0290*/  ATOMS.OR RZ, [UR5], R3 ;  /* 0x00000003ffff798c */ /* 0x0005e8000b000005 */
[----:B------:R2:W-:Y:S01]  /*02a0*/  STS [UR4], R2 ;  /* 0x00000002ff007988 */ /* 0x0005e20008000804 */
[----:B------:R-:W-:Y:S05]  /*02b0*/  BRA `(.L_x_2) ;  /* 0x0000000000107947 */ /* 0x000fea0003800000 */
.L_x_1:
[----:B------:R-:W-:Y:S01]  /*02c0*/  IMAD.MOV.U32 R3, RZ, RZ, -0x1 ;  /* 0xffffffffff037424 */ /* 0x000fe200078e00ff */
[----:B------:R-:W-:-:S04]  /*02d0*/  MOV R2, 0x300 ;  /* 0x0000030000027802 */ /* 0x000fc80000000f00 */
[----:B------:R2:W-:Y:S03]  /*02e0*/  STS [UR4], R3 ;  /* 0x00000003ff007988 */ /* 0x0005e60008000804 */
[----:B-12---:R-:W-:Y:S05]  /*02f0*/  CALL.REL.NOINC `($__internal_1_$__cuda_sm10x_tcgen05_guardrail_trap_phase_invalid_during_alloc) ;  /* 0x0000002000cc7944 */ /* 0x006fea0003c00000 */
.L_x_2:
[----:B------:R-:W-:Y:S05]  /*0300*/  WARPSYNC.ALL ;  /* 0x0000000000007948 */ /* 0x000fea0003800000 */
[----:B------:R-:W-:Y:S01]  /*0310*/  NOP ;  /* 0x0000000000007918 */ /* 0x000fe20000000000 */
.L_x_0:
[----:B------:R-:W3:Y:S08]  /*0320*/  S2UR UR4, SR_CgaCtaId ;  /* 0x00000000000479c3 */ /* 0x000ef00000008800 */
[----:B------:R-:W-:Y:S01]  /*0330*/  BAR.SYNC.DEFER_BLOCKING 0x0 ;  /* 0x0000000000007b1d */ /* 0x000fe20000010000 */
[----:B------:R-:W-:-:S05]  /*0340*/  LOP3.LUT R20, R0, 0xff, RZ, 0xc0, !PT ;  /* 0x000000ff00147812 */ /* 0x000fca00078ec0ff */
[----:B------:R-:W-:Y:S02]  /*0350*/  UMOV UR8, 0x400 ;  /* 0x0000040000087882 */ /* 0x000fe40000000000 */
[----:B--2---:R-:W2:Y:S08]  /*0360*/  LDC R3, c[0x0][0x398] ;  /* 0x0000e600ff037b82 */ /* 0x004eb00000000800 */
[----:B------:R-:W4:Y:S01]  /*0370*/  LDC R6, c[0x0][0x3a0] ;  /* 0x0000e800ff067b82 */ /* 0x000f220000000800 */
[----:B---3--:R-:W-:-:S07]  /*0380*/  ULEA UR8, UR4, UR8, 0x18 ;  /* 0x0000000804087291 */ /* 0x008fce000f8ec0ff */
[----:B------:R-:W3:Y:S02]  /*0390*/  S2UR UR6, SR_CTAID.Y ;  /* 0x00000000000679c3 */ /* 0x000ee40000002600 */
[----:B------:R-:W5:Y:S06]  /*03a0*/  LDS R4, [UR8] ;  /* 0x00000008ff047984 */ /* 0x000f6c0008000800 */
[----:B------:R-:W-:Y:S06]  /*03b0*/  BAR.SYNC.DEFER_BLOCKING 0x0 ;  /* 0x0000000000007b1d */ /* 0x000fec0000010000 */
[----:B------:R-:W-:Y:S05]  /*03c0*/  @P2 BRA `(.L_x_5) ;  /* 0x0000000000182947 */ /* 0x000fea0003800000 */
[----:B------:R-:W-:Y:S01]  /*03d0*/  ELECT P0, URZ, PT ;  /* 0x0000000000ff782f */ /* 0x000fe20003800000 */
[----:B------:R-:W-:Y:S01]  /*03e0*/  IMAD.MOV.U32 R2, RZ, RZ, 0x1 ;  /* 0x00000001ff027424 */ /* 0x000fe200078e00ff */
[----:B------:R-:W-:Y:S01]  /*03f0*/  UMOV UR5, 0x40 ;  /* 0x0000004000057882 */ /* 0x000fe20000000000 */
[----:B------:R-:W-:Y:S01]  /*0400*/  UVIRTCOUNT.DEALLOC.SMPOOL 0x80 ;  /* 0x000000800000784c */ /* 0x000fe20000000000 */
[----:B------:R-:W-:-:S09]  /*0410*/  ULEA UR5, UR4, UR5, 0x18 ;  /* 0x0000000504057291 */ /* 0x000fd2000f8ec0ff */
[----:B------:R5:W-:Y:S03]  /*0420*/  @P0 STS.U8 [UR5], R2 ;  /* 0x00000002ff000988 */ /* 0x000be60008000005 */
.L_x_5:
[----:B------:R-:W5:Y:S01]  /*0430*/  S2UR UR4, SR_CTAID.Z ;  /* 0x00000000000479c3 */ /* 0x000f620000002700 */
[----:B------:R-:W4:Y:S01]  /*0440*/  LDCU UR5, c[0x0][0x370] ;  /* 0x00006e00ff0577ac */ /* 0x000f220008000800 */
[C---:B------:R-:W-:Y:S01]  /*0450*/  ISETP.GE.U32.AND P0, PT, R20.reuse, 0x20, PT ;  /* 0x000000201400780c */ /* 0x040fe20003f06070 */
[----:B--2--5:R-:W-:Y:S01]  /*0460*/  VIADD R2, R3, 0xffffffff ;  /* 0xffffffff03027836 */ /* 0x024fe20000000000 */
[C---:B------:R-:W-:Y:S01]  /*0470*/  ISETP.NE.U32.AND P3, PT, R20.reuse, RZ, PT ;  /* 0x000000ff1400720c */ /* 0x040fe20003f65070 */
[----:B------:R-:W2:Y:S01]  /*0480*/  LDCU UR7, c[0x0][0x374] ;  /* 0x00006e80ff0777ac */ /* 0x000ea20008000800 */
[----:B------:R-:W-:Y:S01]  /*0490*/  LEA R7, R20, UR8, 0x2 ;  /* 0x0000000814077c11 */ /* 0x000fe2000f8e10ff */
[----:B----4-:R-:W-:Y:S01]  /*04a0*/  VIADD R11, R6, 0xffffffff ;  /* 0xffffffff060b7836 */ /* 0x010fe20000000000 */
[----:B------:R-:W4:Y:S01]  /*04b0*/  S2UR UR11, SR_CTAID.X ;  /* 0x00000000000b79c3 */ /* 0x000f220000002500 */
[----:B------:R-:W5:Y:S01]  /*04c0*/  LDCU.64 UR16, c[0x0][0x3c0] ;  /* 0x00007800ff1077ac */ /* 0x000f620008000a00 */
[----:B------:R-:W-:Y:S01]  /*04d0*/  R2UR UR29, R4 ;  /* 0x00000000041d72ca */ /* 0x000fe200000e0000 */
[----:B------:R-:W-:Y:S04]  /*04e0*/  BSSY.RECONVERGENT B0, `(.L_x_6) ;  /* 0x0000011000007945 */ /* 0x000fe80003800200 */
[----:B------:R3:W-:Y:S01]  /*04f0*/  @!P0 STS [R7], RZ ;  /* 0x000000ff07008388 */ /* 0x0007e20000000800 */
[----:B------:R-:W-:-:S03]  /*0500*/  NOP ;  /* 0x0000000000007918 */ /* 0x000fc60000000000 */
[----:B------:R3:W-:Y:S02]  /*0510*/  @!P3 STS [UR8+0x24], R2 ;  /* 0x00002402ff00b988 */ /* 0x0007e40008000808 */
[----:B--23--:R-:W-:Y:S02]  /*0520*/  UIMAD UR4, UR4, UR7, UR6 ;  /* 0x00000007040472a4 */ /* 0x00cfe4000f8e0206 */
[----:B------:R2:W-:Y:S02]  /*0530*/  @!P3 STS [UR8+0x20], R11 ;  /* 0x0000200bff00b988 */ /* 0x0005e40008000808 */
[----:B----4-:R-:W-:-:S04]  /*0540*/  UIMAD UR4, UR4, UR5, UR11 ;  /* 0x00000005040472a4 */ /* 0x010fc8000f8e020b */
[----:B------:R-:W-:-:S04]  /*0550*/  UIMAD UR4, UR4, 0x180, URZ ;  /* 0x00000180040478a4 */ /* 0x000fc8000f8e02ff */
[----:B-----5:R-:W-:-:S04]  /*0560*/  UIADD3 UR12, UP0, UPT, UR4, UR16, URZ ;  /* 0x00000010040c7290 */ /* 0x020fc8000ff1e0ff */
[----:B------:R-:W-:Y:S01]  /*0570*/  ULEA.HI.X.SX32 UR13, UR4, UR17, 0x1, UP0 ;  /* 0x00000011040d7291 */ /* 0x000fe200080f0eff */
[----:B--2---:R-:W-:Y:S11]  /*0580*/  @P3 BRA `(.L_x_7) ;  /* 0x0000000000183947 */ /* 0x004ff60003800000 */
[----:B------:R-:W2:Y:S01]  /*0590*/  LDS R3, [UR8+0x8] ;  /* 0x00000808ff037984 */ /* 0x000ea20008000800 */
[----:B------:R-:W3:Y:S01]  /*05a0*/  LDC.64 R8, c[0x0][0x380] ;  /* 0x0000e000ff087b82 */ /* 0x000ee20000000a00 */
[----:B------:R-:W-:Y:S02]  /*05b0*/  IMAD.MOV.U32 R4, RZ, RZ, 0x70 ;  /* 0x00000070ff047424 */ /* 0x000fe400078e00ff */
[----:B---3--:R3:W-:Y:S03]  /*05c0*/  STS.64 [UR8], R8 ;  /* 0x00000008ff007988 */ /* 0x0087e60008000a08 */
[----:B--2---:R-:W-:-:S05]  /*05d0*/  LOP3.LUT R3, R3, 0x10, R4, 0xd8, !PT ;  /* 0x0000001003037812 */ /* 0x004fca00078ed804 */
[----:B------:R3:W-:Y:S02]  /*05e0*/  STS [UR8+0x8], R3 ;  /* 0x00000803ff007988 */ /* 0x0007e40008000808 */
.L_x_7:
[----:B------:R-:W-:Y:S05]  /*05f0*/  BSYNC.RECONVERGENT B0 ;  /* 0x0000000000007941 */ /* 0x000fea0003800200 */
.L_x_6:
[----:B------:R-:W-:Y:S04]  /*0600*/  BSSY.RECONVERGENT B0, `(.L_x_8) ;  /* 0x000000a000007945 */ /* 0x000fe80003800200 */
[----:B------:R-:W-:Y:S05]  /*0610*/  @P3 BRA `(.L_x_9) ;  /* 0x0000000000203947 */ /* 0x000fea0003800000 */
[----:B---3--:R-:W2:Y:S01]  /*0620*/  LDS R3, [UR8+0x34] ;  /* 0x00003408ff037984 */ /* 0x008ea20008000800 */
[----:B------:R-:W-:Y:S02]  /*0630*/  IMAD.MOV.U32 R4, RZ, RZ, 0x1f000000 ;  /* 0x1f000000ff047424 */ /* 0x000fe400078e00ff */
[----:B------:R-:W-:Y:S01]  /*0640*/  @!P3 IMAD.MOV.U32 R5, RZ, RZ, 0x3f ;  /* 0x0000003fff05b424 */ /* 0x000fe200078e00ff */
[----:B------:R-:W3:Y:S02]  /*0650*/  @!P3 LDS R8, [UR8+0x38] ;  /* 0x00003808ff08b984 */ /* 0x000ee40008000800 */
[----:B--2---:R-:W-:Y:S02]  /*0660*/  LOP3.LUT R3, R3, 0xff000000, R4, 0xb8, !PT ;  /* 0xff00000003037812 */ /* 0x004fe400078eb804 */
[----:B---3--:R-:W-:-:S03]  /*0670*/  @!P3 LOP3.LUT R4, R8, 0xff, R5, 0xb8, !PT ;  /* 0x000000ff0804b812 */ /* 0x008fc600078eb805 */
[----:B------:R2:W-:Y:S04]  /*0680*/  STS [UR8+0x34], R3 ;  /* 0x00003403ff007988 */ /* 0x0005e80008000808 */
[----:B------:R2:W-:Y:S02]  /*0690*/  @!P3 STS [UR8+0x38], R4 ;  /* 0x00003804ff00b988 */ /* 0x0005e40008000808 */
.L_x_9:
[----:B------:R-:W-:Y:S05]  /*06a0*/  BSYNC.RECONVERGENT B0 ;  /* 0x0000000000007941 */ /* 0x000fea0003800200 */
.L_x_8:
[----:B------:R-:W-:Y:S04]  /*06b0*/  BSSY.RECONVERGENT B0, `(.L_x_10) ;  /* 0x000000e000007945 */ /* 0x000fe80003800200 */
[----:B------:R-:W-:Y:S05]  /*06c0*/  @P3 BRA `(.L_x_11) ;  /* 0x0000000000303947 */ /* 0x000fea0003800000 */
[----:B--2---:R-:W2:Y:S01]  /*06d0*/  LDS R4, [UR8+0x34] ;  /* 0x00003408ff047984 */ /* 0x004ea20008000800 */
[----:B------:R-:W4:Y:S03]  /*06e0*/  LDC.64 R12, c[0x0][0x3a8] ;  /* 0x0000ea00ff0c7b82 */ /* 0x000f260000000a00 */
[----:B---3--:R-:W3:Y:S01]  /*06f0*/  LDS R3, [UR8+0x1c] ;  /* 0x00001c08ff037984 */ /* 0x008ee20008000800 */
[C---:B----4-:R-:W-:Y:S01]  /*0700*/  SHF.L.U64.HI R8, R12.reuse, 0x1, R13 ;  /* 0x000000010c087819 */ /* 0x050fe2000001020d */
[----:B------:R-:W-:-:S03]  /*0710*/  IMAD.SHL.U32 R5, R12, 0x2, RZ ;  /* 0x000000020c057824 */ /* 0x000fc600078e00ff */
[--C-:B------:R-:W-:Y:S02]  /*0720*/  SHF.R.U32.HI R10, RZ, 0x4, R8.reuse ;  /* 0x00000004ff0a7819 */ /* 0x100fe40000011608 */
[----:B------:R-:W-:-:S05]  /*0730*/  SHF.R.U64 R5, R5, 0x4, R8 ;  /* 0x0000000405057819 */ /* 0x000fca0000001208 */
[----:B------:R4:W-:Y:S01]  /*0740*/  STS [UR8+0xc], R5 ;  /* 0x00000c05ff007988 */ /* 0x0009e20008000808 */
[----:B--2---:R-:W-:Y:S02]  /*0750*/  LOP3.LUT R4, R4, 0x7, RZ, 0xb8, !PT ;  /* 0x0000000704047812 */ /* 0x004fe400078eb8ff */
[----:B---3--:R-:W-:-:S03]  /*0760*/  LOP3.LUT R3, R3, 0xf, R10, 0xb8, !PT ;  /* 0x0000000f03037812 */ /* 0x008fc600078eb80a */
[----:B------:R4:W-:Y:S04]  /*0770*/  STS [UR8+0x34], R4 ;  /* 0x00003404ff007988 */ /* 0x0009e80008000808 */
[----:B------:R4:W-:Y:S02]  /*0780*/  STS [UR8+0x1c], R3 ;  /* 0x00001c03ff007988 */ /* 0x0009e40008000808 */
.L_x_11:
[----:B------:R-:W-:Y:S05]  /*0790*/  BSYNC.RECONVERGENT B0 ;  /* 0x0000000000007941 */ /* 0x000fea0003800200 */
.L_x_10:
[----:B------:R-:W-:Y:S04]  /*07a0*/  BSSY.RECONVERGENT B1, `(.L_x_12) ;  /* 0x000001a000017945 */ /* 0x000fe80003800200 */
[----:B------:R-:W-:Y:S04]  /*07b0*/  BSSY.RELIABLE B0, `(.L_x_13) ;  /* 0x0000015000007945 */ /* 0x000fe80003800100 */
[----:B------:R-:W-:Y:S05]  /*07c0*/  @P3 BRA `(.L_x_14) ;  /* 0x0000000000203947 */ /* 0x000fea0003800000 */
[----:B--234-:R-:W2:Y:S02]  /*07d0*/  LDS R3, [UR8+0x34] ;  /* 0x00003408ff037984 */ /* 0x01cea40008000800 */
[----:B--2---:R-:W-:-:S05]  /*07e0*/  LOP3.LUT R3, R3, 0x38, RZ, 0xb8, !PT ;  /* 0x0000003803037812 */ /* 0x004fca00078eb8ff */
[----:B------:R2:W-:Y:S01]  /*07f0*/  STS [UR8+0x34], R3 ;  /* 0x00003403ff007988 */ /* 0x0005e20008000808 */
[----:B------:R-:W-:Y:S05]  /*0800*/  @P3 BRA `(.L_x_15) ;  /* 0x0000000000203947 */ /* 0x000fea0003800000 */
[----:B--2---:R-:W2:Y:S01]  /*0810*/  LDS R3, [UR8+0x8] ;  /* 0x00000808ff037984 */ /* 0x004ea20008000800 */
[----:B------:R-:W-:-:S05]  /*0820*/  IMAD.MOV.U32 R4, RZ, RZ, 0x780 ;  /* 0x00000780ff047424 */ /* 0x000fca00078e00ff */
[----:B--2---:R-:W-:-:S05]  /*0830*/  LOP3.LUT R3, R3, 0x300, R4, 0xd8, !PT ;  /* 0x0000030003037812 */ /* 0x004fca00078ed804 */
[----:B------:R5:W-:Y:S02]  /*0840*/  STS [UR8+0x8], R3 ;  /* 0x00000803ff007988 */ /* 0x000be40008000808 */
.L_x_14:
[----:B------:R-:W-:Y:S05]  /*0850*/  @P3 BRA `(.L_x_16) ;  /* 0x0000000000283947 */ /* 0x000fea0003800000 */
[----:B--2345:R-:W2:Y:S02]  /*0860*/  LDS R3, [UR8+0x8] ;  /* 0x00000808ff037984 */ /* 0x03cea40008000800 */
[----:B--2---:R-:W-:-:S05]  /*0870*/  LOP3.LUT R3, R3, 0x1800, RZ, 0xb8, !PT ;  /* 0x0000180003037812 */ /* 0x004fca00078eb8ff */
[----:B------:R3:W-:Y:S02]  /*0880*/  STS [UR8+0x8], R3 ;  /* 0x00000803ff007988 */ /* 0x0007e40008000808 */
.L_x_15:
[----:B------:R-:W-:Y:S05]  /*0890*/  @P3 BREAK.RELIABLE B0 ;  /* 0x0000000000003942 */ /* 0x000fea0003800100 */
[----:B------:R-:W-:Y:S05]  /*08a0*/  @P3 BRA `(.L_x_17) ;  /* 0x0000000000243947 */ /* 0x000fea0003800000 */
[----:B------:R-:W4:Y:S01]  /*08b0*/  LDS R4, [UR8+0x8] ;  /* 0x00000808ff047984 */ /* 0x000f220008000800 */
[----:B--23--:R-:W-:-:S05]  /*08c0*/  IMAD.MOV.U32 R3, RZ, RZ, 0x6000 ;  /* 0x00006000ff037424 */ /* 0x00cfca00078e00ff */
[----:B----4-:R-:W-:-:S04]  /*08d0*/  LOP3.LUT R3, R4, 0x4000, R3, 0xd8, !PT ;  /* 0x0000400004037812 */ /* 0x010fc800078ed803 */
[----:B------:R-:W-:-:S05]  /*08e0*/  LOP3.LUT R3, R3, 0x400000, RZ, 0xb8, !PT ;  /* 0x0040000003037812 */ /* 0x000fca00078eb8ff */
[----:B------:R2:W-:Y:S02]  /*08f0*/  STS [UR8+0x8], R3 ;  /* 0x00000803ff007988 */ /* 0x0005e40008000808 */
.L_x_16:
[----:B------:R-:W-:Y:S05]  /*0900*/  BSYNC.RELIABLE B0 ;  /* 0x0000000000007941 */ /* 0x000fea0003800100 */
.L_x_13:
[----:B--2345:R-:W2:Y:S02]  /*0910*/  @!P3 LDS R3, [UR8+0x8] ;  /* 0x00000808ff03b984 */ /* 0x03cea40008000800 */
[----:B--2---:R-:W-:-:S05]  /*0920*/  @!P3 LOP3.LUT R3, R3, 0x8000, RZ, 0xb8, !PT ;  /* 0x000080000303b812 */ /* 0x004fca00078eb8ff */
[----:B------:R4:W-:Y:S02]  /*0930*/  @!P3 STS [UR8+0x8], R3 ;  /* 0x00000803ff00b988 */ /* 0x0009e40008000808 */
.L_x_17:
[----:B------:R-:W-:Y:S05]  /*0940*/  BSYNC.RECONVERGENT B1 ;  /* 0x0000000000017941 */ /* 0x000fea0003800200 */
.L_x_12:
[----:B------:R-:W-:Y:S05]  /*0950*/  WARPSYNC.ALL ;  /* 0x0000000000007948 */ /* 0x000fea0003800000 */
[----:B------:R-:W-:Y:S01]  /*0960*/  NOP ;  /* 0x0000000000007918 */ /* 0x000fe20000000000 */
[----:B------:R-:W-:Y:S05]  /*0970*/  @P0 BRA `(.L_x_18) ;  /* 0x0000000000300947 */ /* 0x000fea0003800000 */
[----:B--234-:R-:W2:Y:S01]  /*0980*/  S2R R3, SR_LANEID ;  /* 0x0000000000037919 */ /* 0x01cea20000000000 */
[----:B------:R-:W-:Y:S05]  /*0990*/  WARPSYNC.ALL ;  /* 0x0000000000007948 */ /* 0x000fea0003800000 */
[----:B------:R-:W-:Y:S01]  /*09a0*/  NOP ;  /* 0x0000000000007918 */ /* 0x000fe20000000000 */
[----:B--2---:R-:W-:-:S05]  /*09b0*/  IMAD.SHL.U32 R3, R3, 0x4, RZ ;  /* 0x0000000403037824 */ /* 0x004fca00078e00ff */
[----:B------:R-:W2:Y:S01]  /*09c0*/  LDS R9, [R3+UR8] ;  /* 0x0000000803097984 */ /* 0x000ea20008000800 */
[----:B------:R-:W-:-:S05]  /*09d0*/  IADD3 R4, P1, PT, R3, UR12, RZ ;  /* 0x0000000c03047c10 */ /* 0x000fca000ff3e0ff */
[----:B------:R-:W-:-:S05]  /*09e0*/  IMAD.X R5, RZ, RZ, UR13, P1 ;  /* 0x0000000dff057e24 */ /* 0x000fca00088e06ff */
[----:B--2---:R5:W2:Y:S01]  /*09f0*/  ATOMG.E.EXCH.STRONG.GPU PT, RZ, [R4], R9 ;  /* 0x0000000904ff73a8 */ /* 0x004aa200041ee100 */
[----:B------:R-:W-:-:S04]  /*0a00*/  DEPBAR {5,4,3,2,1,0} ;  /* 0x0000003f0000791a */ /* 0x000fc80000000000 */
[----:B------:R-:W3:Y:S02]  /*0a10*/  CCTL.E.C.LDCU.IV.DEEP [UR12] ;  /* 0x000000000c007540 */ /* 0x000ee40009c08000 */
[----:B---3--:R5:W-:Y:S01]  /*0a20*/  UTMACCTL.IV [UR12] ;  /* 0x000000000c0079b9 */ /* 0x008be20008000000 */
[----:B------:R-:W-:Y:S01]  /*0a30*/  NOP ;  /* 0x0000000000007918 */ /* 0x000fe20000000000 */
.L_x_18:
[----:B------:R-:W-:Y:S05]  /*0a40*/  @P0 BRA `(.L_x_19) ;  /* 0x00000000000c0947 */ /* 0x000fea0003800000 */
[----:B------:R0:W-:Y:S01]  /*0a50*/  UTMACMDFLUSH ;  /* 0x00000000000079b7 */ /* 0x0001e20000000000 */
[----:B------:R-:W-:Y:S05]  /*0a60*/  @P0 BRA `(.L_x_19) ;  /* 0x0000000000040947 */ /* 0x000fea0003800000 */
[----:B------:R-:W-:-:S04]  /*0a70*/  DEPBAR.LE SB0, 0x0 ;  /* 0x000080000000791a */ /* 0x000fc80000000000 */
.L_x_19:
[----:B------:R-:W-:Y:S05]  /*0a80*/  WARPSYNC.ALL ;  /* 0x0000000000007948 */ /* 0x000fea0003800000 */
[----:B------:R-:W-:Y:S01]  /*0a90*/  NOP ;  /* 0x0000000000007918 */ /* 0x000fe20000000000 */
[----:B--2---:R-:W-:Y:S06]  /*0aa0*/  BAR.SYNC.DEFER_BLOCKING 0x0 ;  /* 0x0000000000007b1d */ /* 0x004fec0000010000 */
[----:B------:R-:W-:Y:S02]  /*0ab0*/  BSSY.RECONVERGENT B1, `(.L_x_20) ;  /* 0x000000b000017945 */ /* 0x000fe40003800200 */
[----:B------:R-:W-:Y:S06]  /*0ac0*/  BAR.SYNC.DEFER_BLOCKING 0x0 ;  /* 0x0000000000007b1d */ /* 0x000fec0000010000 */
[----:B------:R2:W-:Y:S01]  /*0ad0*/  @!P0 STS [R7], RZ ;  /* 0x000000ff07008388 */ /* 0x0005e20000000800 */
[----:B------:R-:W-:Y:S01]  /*0ae0*/  NOP ;  /* 0x0000000000007918 */ /* 0x000fe20000000000 */
[----:B------:R-:W-:Y:S05]  /*0af0*/  @P3 BRA `(.L_x_21) ;  /* 0x0000000000183947 */ /* 0x000fea0003800000 */
[----:B---34-:R-:W3:Y:S01]  /*0b00*/  LDS R3, [UR8+0x8] ;  /* 0x00000808ff037984 */ /* 0x018ee20008000800 */
[----:B-----5:R-:W4:Y:S01]  /*0b10*/  LDC.64 R8, c[0x0][0x388] ;  /* 0x0000e200ff087b82 */ /* 0x020f220000000a00 */
[----:B------:R-:W-:Y:S02]  /*0b20*/  IMAD.MOV.U32 R4, RZ, RZ, 0x70 ;  /* 0x00000070ff047424 */ /* 0x000fe400078e00ff */
[----:B----4-:R4:W-:Y:S03]  /*0b30*/  STS.64 [UR8], R8 ;  /* 0x00000008ff007988 */ /* 0x0109e60008000a08 */
[----:B---3--:R-:W-:-:S05]  /*0b40*/  LOP3.LUT R3, R3, 0x10, R4, 0xd8, !PT ;  /* 0x0000001003037812 */ /* 0x008fca00078ed804 */
[----:B------:R4:W-:Y:S02]  /*0b50*/  STS [UR8+0x8], R3 ;  /* 0x00000803ff007988 */ /* 0x0009e40008000808 */
.L_x_21:
[----:B-----5:R-:W-:Y:S05]  /*0b60*/  BSYNC.RECONVERGENT B1 ;  /* 0x0000000000017941 */ /* 0x020fea0003800200 */
.L_x_20:
[----:B------:R-:W-:Y:S04]  /*0b70*/  BSSY.RECONVERGENT B2, `(.L_x_22) ;  /* 0x000000f000027945 */ /* 0x000fe80003800200 */
[----:B------:R-:W-:Y:S04]  /*0b80*/  BSSY.RELIABLE B1, `(.L_x_23) ;  /* 0x000000c000017945 */ /* 0x000fe80003800100 */
[----:B------:R-:W-:Y:S05]  /*0b90*/  @P3 BRA `(.L_x_24) ;  /* 0x0000000000283947 */ /* 0x000fea0003800000 */
[----:B---34-:R-:W3:Y:S01]  /*0ba0*/  LDS R3, [UR8+0x34] ;  /* 0x00003408ff037984 */ /* 0x018ee20008000800 */
[----:B------:R-:W-:Y:S01]  /*0bb0*/  IMAD.MOV.U32 R4, RZ, RZ, 0x1f000000 ;  /* 0x1f000000ff047424 */ /* 0x000fe200078e00ff */
[----:B------:R-:W-:Y:S05]  /*0bc0*/  @P3 BREAK.RELIABLE B1 ;  /* 0x0000000000013942 */ /* 0x000fea0003800100 */
[----:B---3--:R-:W-:-:S05]  /*0bd0*/  LOP3.LUT R3, R3, 0xff000000, R4, 0xb8, !PT ;  /* 0xff00000003037812 */ /* 0x008fca00078eb804 */
[----:B------:R3:W-:Y:S01]  /*0be0*/  STS [UR8+0x34], R3 ;  /* 0x00003403ff007988 */ /* 0x0007e20008000808 */
[----:B------:R-:W-:Y:S05]  /*0bf0*/  @P3 BRA `(.L_x_25) ;  /* 0x0000000000183947 */ /* 0x000fea0003800000 */
[----:B---3--:R-:W3:Y:S01]  /*0c00*/  LDS R3, [UR8+0x38] ;  /* 0x00003808ff037984 */ /* 0x008ee20008000800 */
[----:B------:R-:W-:-:S05]  /*0c10*/  IMAD.MOV.U32 R4, RZ, RZ, 0x3f ;  /* 0x0000003fff047424 */ /* 0x000fca00078e00ff */
[----:B---3--:R-:W-:-:S05]  /*0c20*/  LOP3.LUT R3, R3, 0xff, R4, 0xb8, !PT ;  /* 0x000000ff03037812 */ /* 0x008fca00078eb804 */
[----:B------:R5:W-:Y:S02]  /*0c30*/  STS [UR8+0x38], R3 ;  /* 0x00003803ff007988 */ /* 0x000be40008000808 */
.L_x_24:
[----:B------:R-:W-:Y:S05]  /*0c40*/  BSYNC.RELIABLE B1 ;  /* 0x0000000000017941 */ /* 0x000fea0003800100 */
.L_x_23:
[----:B------:R2:W-:Y:S02]  /*0c50*/  @!P3 STS [UR8+0x20], R11 ;  /* 0x0000200bff00b988 */ /* 0x0005e40008000808 */
.L_x_25:
[----:B------:R-:W-:Y:S05]  /*0c60*/  BSYNC.RECONVERGENT B2 ;  /* 0x0000000000027941 */ /* 0x000fea0003800200 */
.L_x_22:
[----:B------:R-:W-:Y:S05]  /*0c70*/  WARPSYNC.ALL ;  /* 0x0000000000007948 */ /* 0x000fea0003800000 */
[----:B------:R-:W-:Y:S01]  /*0c80*/  NOP ;  /* 0x0000000000007918 */ /* 0x000fe20000000000 */
[----:B---345:R-:W3:Y:S01]  /*0c90*/  LDC R3, c[0x0][0x39c] ;  /* 0x0000e700ff037b82 */ /* 0x038ee20000000800 */
[----:B------:R-:W-:Y:S01]  /*0ca0*/  BSSY.RECONVERGENT B2, `(.L_x_26) ;  /* 0x0000010000027945 */ /* 0x000fe20003800200 */
[----:B---3--:R-:W-:-:S05]  /*0cb0*/  VIADD R3, R3, 0xffffffff ;  /* 0xffffffff03037836 */ /* 0x008fca0000000000 */
[----:B------:R3:W-:Y:S01]  /*0cc0*/  @!P3 STS [UR8+0x24], R3 ;  /* 0x00002403ff00b988 */ /* 0x0007e20008000808 */
[----:B------:R-:W-:Y:S05]  /*0cd0*/  @P3 BRA `(.L_x_27) ;  /* 0x0000000000303947 */ /* 0x000fea0003800000 */
[----:B------:R-:W4:Y:S01]  /*0ce0*/  LDS R5, [UR8+0x34] ;  /* 0x00003408ff057984 */ /* 0x000f220008000800 */
[----:B------:R-:W5:Y:S03]  /*0cf0*/  LDC.64 R8, c[0x0][0x3b0] ;  /* 0x0000ec00ff087b82 */ /* 0x000f660000000a00 */
[----:B------:R-:W2:Y:S01]  /*0d00*/  LDS R4, [UR8+0x1c] ;  /* 0x00001c08ff047984 */ /* 0x000ea20008000800 */
[C---:B-----5:R-:W-:Y:S01]  /*0d10*/  SHF.L.U64.HI R9, R8.reuse, 0x1, R9 ;  /* 0x0000000108097819 */ /* 0x060fe20000010209 */
[----:B------:R-:W-:-:S03]  /*0d20*/  IMAD.SHL.U32 R8, R8, 0x2, RZ ;  /* 0x0000000208087824 */ /* 0x000fc600078e00ff */
[--C-:B--2---:R-:W-:Y:S02]  /*0d30*/  SHF.R.U32.HI R11, RZ, 0x4, R9.reuse ;  /* 0x00000004ff0b7819 */ /* 0x104fe40000011609 */
[----:B------:R-:W-:-:S05]  /*0d40*/  SHF.R.U64 R8, R8, 0x4, R9 ;  /* 0x0000000408087819 */ /* 0x000fca0000001209 */
[----:B------:R5:W-:Y:S01]  /*0d50*/  STS [UR8+0xc], R8 ;  /* 0x00000c08ff007988 */ /* 0x000be20008000808 */
[----:B----4-:R-:W-:Y:S02]  /*0d60*/  LOP3.LUT R5, R5, 0x7, RZ, 0xb8, !PT ;  /* 0x0000000705057812 */ /* 0x010fe400078eb8ff */
[----:B------:R-:W-:-:S03]  /*0d70*/  LOP3.LUT R4, R4, 0xf, R11, 0xb8, !PT ;  /* 0x0000000f04047812 */ /* 0x000fc600078eb80b */
[----:B------:R5:W-:Y:S04]  /*0d80*/  STS [UR8+0x34], R5 ;  /* 0x00003405ff007988 */ /* 0x000be80008000808 */
[----:B------:R5:W-:Y:S02]  /*0d90*/  STS [UR8+0x1c], R4 ;  /* 0x00001c04ff007988 */ /* 0x000be40008000808 */
.L_x_27:
[----:B------:R-:W-:Y:S05]  /*0da0*/  BSYNC.RECONVERGENT B2 ;  /* 0x0000000000027941 */ /* 0x000fea0003800200 */
.L_x_26:
[----:B------:R-:W-:Y:S04]  /*0db0*/  BSSY.RECONVERGENT B3, `(.L_x_28) ;  /* 0x000001a000037945 */ /* 0x000fe80003800200 */
[----:B------:R-:W-:Y:S04]  /*0dc0*/  BSSY.RELIABLE B2, `(.L_x_29) ;  /* 0x0000015000027945 */ /* 0x000fe80003800100 */
[----:B------:R-:W-:Y:S05]  /*0dd0*/  @P3 BRA `(.L_x_30) ;  /* 0x0000000000203947 */ /* 0x000fea0003800000 */
[----:B-----5:R-:W4:Y:S02]  /*0de0*/  LDS R4, [UR8+0x34] ;  /* 0x00003408ff047984 */ /* 0x020f240008000800 */
[----:B----4-:R-:W-:-:S05]  /*0df0*/  LOP3.LUT R4, R4, 0x38, RZ, 0xb8, !PT ;  /* 0x0000003804047812 */ /* 0x010fca00078eb8ff */
[----:B------:R4:W-:Y:S01]  /*0e00*/  STS [UR8+0x34], R4 ;  /* 0x00003404ff007988 */ /* 0x0009e20008000808 */
[----:B------:R-:W-:Y:S05]  /*0e10*/  @P3 BRA `(.L_x_31) ;  /* 0x0000000000203947 */ /* 0x000fea0003800000 */
[----:B----4-:R-:W4:Y:S01]  /*0e20*/  LDS R4, [UR8+0x8] ;  /* 0x00000808ff047984 */ /* 0x010f220008000800 */
[----:B------:R-:W-:-:S05]  /*0e30*/  IMAD.MOV.U32 R5, RZ, RZ, 0x780 ;  /* 0x00000780ff057424 */ /* 0x000fca00078e00ff */
[----:B----4-:R-:W-:-:S05]  /*0e40*/  LOP3.LUT R4, R4, 0x300, R5, 0xd8, !PT ;  /* 0x0000030004047812 */ /* 0x010fca00078ed805 */
[----:B------:R4:W-:Y:S02]  /*0e50*/  STS [UR8+0x8], R4 ;  /* 0x00000804ff007988 */ /* 0x0009e40008000808 */
.L_x_30:
[----:B------:R-:W-:Y:S05]  /*0e60*/  @P3 BRA `(.L_x_32) ;  /* 0x0000000000283947 */ /* 0x000fea0003800000 */
[----:B----45:R-:W4:Y:S02]  /*0e70*/  LDS R4, [UR8+0x8] ;  /* 0x00000808ff047984 */ /* 0x030f240008000800 */
[----:B----4-:R-:W-:-:S05]  /*0e80*/  LOP3.LUT R4, R4, 0x1800, RZ, 0xb8, !PT ;  /* 0x0000180004047812 */ /* 0x010fca00078eb8ff */
[----:B------:R5:W-:Y:S02]  /*0e90*/  STS [UR8+0x8], R4 ;  /* 0x00000804ff007988 */ /* 0x000be40008000808 */
.L_x_31:
[----:B------:R-:W-:Y:S05]  /*0ea0*/  @P3 BREAK.RELIABLE B2 ;  /* 0x0000000000023942 */ /* 0x000fea0003800100 */
[----:B------:R-:W-:Y:S05]  /*0eb0*/  @P3 BRA `(.L_x_33) ;  /* 0x0000000000243947 */ /* 0x000fea0003800000 */
[----:B----45:R-:W4:Y:S01]  /*0ec0*/  LDS R4, [UR8+0x8] ;  /* 0x00000808ff047984 */ /* 0x030f220008000800 */
[----:B------:R-:W-:-:S05]  /*0ed0*/  IMAD.MOV.U32 R5, RZ, RZ, 0x6000 ;  /* 0x00006000ff057424 */ /* 0x000fca00078e00ff */
[----:B----4-:R-:W-:-:S04]  /*0ee0*/  LOP3.LUT R4, R4, 0x4000, R5, 0xd8, !PT ;  /* 0x0000400004047812 */ /* 0x010fc800078ed805 */
[----:B------:R-:W-:-:S05]  /*0ef0*/  LOP3.LUT R4, R4, 0x400000, RZ, 0xb8, !PT ;  /* 0x0040000004047812 */ /* 0x000fca00078eb8ff */
[----:B------:R4:W-:Y:S02]  /*0f00*/  STS [UR8+0x8], R4 ;  /* 0x00000804ff007988 */ /* 0x0009e40008000808 */
.L_x_32:
[----:B------:R-:W-:Y:S05]  /*0f10*/  BSYNC.RELIABLE B2 ;  /* 0x0000000000027941 */ /* 0x000fea0003800100 */
.L_x_29:
[----:B----45:R-:W4:Y:S02]  /*0f20*/  @!P3 LDS R4, [UR8+0x8] ;  /* 0x00000808ff04b984 */ /* 0x030f240008000800 */
[----:B----4-:R-:W-:-:S05]  /*0f30*/  @!P3 LOP3.LUT R4, R4, 0x8000, RZ, 0xb8, !PT ;  /* 0x000080000404b812 */ /* 0x010fca00078eb8ff */
[----:B------:R4:W-:Y:S02]  /*0f40*/  @!P3 STS [UR8+0x8], R4 ;  /* 0x00000804ff00b988 */ /* 0x0009e40008000808 */
.L_x_33:
[----:B------:R-:W-:Y:S05]  /*0f50*/  BSYNC.RECONVERGENT B3 ;  /* 0x0000000000037941 */ /* 0x000fea0003800200 */
.L_x_28:
[----:B------:R-:W-:Y:S05]  /*0f60*/  WARPSYNC.ALL ;  /* 0x0000000000007948 */ /* 0x000fea0003800000 */
[----:B------:R-:W-:Y:S01]  /*0f70*/  NOP ;  /* 0x0000000000007918 */ /* 0x000fe20000000000 */
[----:B------:R-:W-:-:S04]  /*0f80*/  UIADD3 UR5, UPT, UPT, UR4, 0x80, URZ ;  /* 0x0000008004057890 */ /* 0x000fc8000fffe0ff */
[----:B------:R-:W-:-:S04]  /*0f90*/  UIADD3 UR14, UP0, UPT, UR5, UR16, URZ ;  /* 0x00000010050e7290 */ /* 0x000fc8000ff1e0ff */
[----:B------:R-:W-:Y:S01]  /*0fa0*/  ULEA.HI.X.SX32 UR15, UR5, UR17, 0x1, UP0 ;  /* 0x00000011050f7291 */ /* 0x000fe200080f0eff */
[----:B------:R-:W-:Y:S11]  /*0fb0*/  @P0 BRA `(.L_x_34) ;  /* 0x0000000000300947 */ /* 0x000ff60003800000 */
[----:B----45:R-:W4:Y:S01]  /*0fc0*/  S2R R4, SR_LANEID ;  /* 0x0000000000047919 */ /* 0x030f220000000000 */
[----:B------:R-:W-:Y:S05]  /*0fd0*/  WARPSYNC.ALL ;  /* 0x0000000000007948 */ /* 0x000fea0003800000 */
[----:B------:R-:W-:Y:S01]  /*0fe0*/  NOP ;  /* 0x0000000000007918 */ /* 0x000fe20000000000 */
[----:B----4-:R-:W-:-:S05]  /*0ff0*/  IMAD.SHL.U32 R8, R4, 0x4, RZ ;  /* 0x0000000404087824 */ /* 0x010fca00078e00ff */
[----:B------:R-:W4:Y:S01]  /*1000*/  LDS R9, [R8+UR8] ;  /* 0x0000000808097984 */ /* 0x000f220008000800 */
[----:B------:R-:W-:-:S05]  /*1010*/  IADD3 R4, P1, PT, R8, UR14, RZ ;  /* 0x0000000e08047c10 */ /* 0x000fca000ff3e0ff */
[----:B------:R-:W-:-:S05]  /*1020*/  IMAD.X R5, RZ, RZ, UR15, P1 ;  /* 0x0000000fff057e24 */ /* 0x000fca00088e06ff */
[----:B----4-:R4:W5:Y:S01]  /*1030*/  ATOMG.E.EXCH.STRONG.GPU PT, RZ, [R4], R9 ;  /* 0x0000000904ff73a8 */ /* 0x01096200041ee100 */
[----:B------:R-:W-:-:S04]  /*1040*/  DEPBAR {5,4,3,2,1,0} ;  /* 0x0000003f0000791a */ /* 0x000fc80000000000 */
[----:B------:R-:W2:Y:S02]  /*1050*/  CCTL.E.C.LDCU.IV.DEEP [UR14] ;  /* 0x000000000e007540 */ /* 0x000ea40009c08000 */
[----:B--2---:R4:W-:Y:S01]  /*1060*/  UTMACCTL.IV [UR14] ;  /* 0x000000000e0079b9 */ /* 0x0049e20008000000 */
[----:B------:R-:W-:Y:S01]  /*1070*/  NOP ;  /* 0x0000000000007918 */ /* 0x000fe20000000000 */
.L_x_34:
[----:B------:R-:W-:Y:S05]  /*1080*/  @P0 BRA `(.L_x_35) ;  /* 0x00000000000c0947 */ /* 0x000fea0003800000 */
[----:B------:R0:W-:Y:S01]  /*1090*/  UTMACMDFLUSH ;  /* 0x00000000000079b7 */ /* 0x0001e20000000000 */
[----:B------:R-:W-:Y:S05]  /*10a0*/  @P0 BRA `(.L_x_35) ;  /* 0x0000000000040947 */ /* 0x000fea0003800000 */
[----:B------:R-:W-:-:S04]  /*10b0*/  DEPBAR.LE SB0, 0x0 ;  /* 0x000080000000791a */ /* 0x000fc80000000000 */
.L_x_35:
[----:B------:R-:W-:Y:S05]  /*10c0*/  WARPSYNC.ALL ;  /* 0x0000000000007948 */ /* 0x000fea0003800000 */
[----:B------:R-:W-:Y:S01]  /*10d0*/  NOP ;  /* 0x0000000000007918 */ /* 0x000fe20000000000 */
[----:B-----5:R-:W-:Y:S06]  /*10e0*/  BAR.SYNC.DEFER_BLOCKING 0x0 ;  /* 0x0000000000007b1d */ /* 0x020fec0000010000 */
[----:B------:R-:W-:Y:S02]  /*10f0*/  BSSY.RECONVERGENT B3, `(.L_x_36) ;  /* 0x000000b000037945 */ /* 0x000fe40003800200 */
[----:B------:R-:W-:Y:S06]  /*1100*/  BAR.SYNC.DEFER_BLOCKING 0x0 ;  /* 0x0000000000007b1d */ /* 0x000fec0000010000 */
[----:B------:R5:W-:Y:S01]  /*1110*/  @!P0 STS [R7], RZ ;  /* 0x000000ff07008388 */ /* 0x000be20000000800 */
[----:B------:R-:W-:Y:S01]  /*1120*/  NOP ;  /* 0x0000000000007918 */ /* 0x000fe20000000000 */
[----:B------:R-:W-:Y:S05]  /*1130*/  @P3 BRA `(.L_x_37) ;  /* 0x0000000000183947 */ /* 0x000fea0003800000 */
[----:B----4-:R-:W4:Y:S01]  /*1140*/  LDS R4, [UR8+0x8] ;  /* 0x00000808ff047984 */ /* 0x010f220008000800 */
[----:B------:R-:W2:Y:S01]  /*1150*/  LDC.64 R8, c[0x0][0x390] ;  /* 0x0000e400ff087b82 */ /* 0x000ea20000000a00 */
[----:B------:R-:W-:Y:S02]  /*1160*/  IMAD.MOV.U32 R5, RZ, RZ, 0x70 ;  /* 0x00000070ff057424 */ /* 0x000fe400078e00ff */
[----:B--2---:R2:W-:Y:S03]  /*1170*/  STS.64 [UR8], R8 ;  /* 0x00000008ff007988 */ /* 0x0045e60008000a08 */
[----:B----4-:R-:W-:-:S05]  /*1180*/  LOP3.LUT R4, R4, 0x10, R5, 0xd8, !PT ;  /* 0x0000001004047812 */ /* 0x010fca00078ed805 */
[----:B------:R2:W-:Y:S02]  /*1190*/  STS [UR8+0x8], R4 ;  /* 0x00000804ff007988 */ /* 0x0005e40008000808 */
.L_x_37:
[----:B----4-:R-:W-:Y:S05]  /*11a0*/  BSYNC.RECONVERGENT B3 ;  /* 0x0000000000037941 */ /* 0x010fea0003800200 */
.L_x_36:
[----:B------:R-:W-:Y:S04]  /*11b0*/  BSSY.RECONVERGENT B4, `(.L_x_38) ;  /* 0x0000011000047945 */ /* 0x000fe80003800200 */
[----:B------:R-:W-:Y:S04]  /*11c0*/  BSSY.RELIABLE B3, `(.L_x_39) ;  /* 0x000000e000037945 */ /* 0x000fe80003800100 */
[----:B------:R-:W-:Y:S05]  /*11d0*/  @P3 BRA `(.L_x_40) ;  /* 0x0000000000243947 */ /* 0x000fea0003800000 */
[----:B--2---:R-:W2:Y:S01]  /*11e0*/  LDS R4, [UR8+0x34] ;  /* 0x00003408ff047984 */ /* 0x004ea20008000800 */
[----:B------:R-:W-:-:S05]  /*11f0*/  IMAD.MOV.U32 R5, RZ, RZ, 0x3f000000 ;  /* 0x3f000000ff057424 */ /* 0x000fca00078e00ff */
[----:B--2---:R-:W-:-:S05]  /*1200*/  LOP3.LUT R4, R4, 0xff000000, R5, 0xb8, !PT ;  /* 0xff00000004047812 */ /* 0x004fca00078eb805 */
[----:B------:R2:W-:Y:S01]  /*1210*/  STS [UR8+0x34], R4 ;  /* 0x00003404ff007988 */ /* 0x0005e20008000808 */
[----:B------:R-:W-:Y:S05]  /*1220*/  @P3 BRA `(.L_x_41) ;  /* 0x00000000001c3947 */ /* 0x000fea0003800000 */
[----:B--2---:R-:W2:Y:S01]  /*1230*/  LDS R4, [UR8+0x38] ;  /* 0x00003808ff047984 */ /* 0x004ea20008000800 */
[----:B------:R-:W-:-:S05]  /*1240*/  IMAD.MOV.U32 R5, RZ, RZ, 0x3f ;  /* 0x0000003fff057424 */ /* 0x000fca00078e00ff */
[----:B--2---:R-:W-:-:S05]  /*1250*/  LOP3.LUT R4, R4, 0xff, R5, 0xb8, !PT ;  /* 0x000000ff04047812 */ /* 0x004fca00078eb805 */
[----:B------:R4:W-:Y:S02]  /*1260*/  STS [UR8+0x38], R4 ;  /* 0x00003804ff007988 */ /* 0x0009e40008000808 */
.L_x_40:
[----:B------:R-:W-:Y:S05]  /*1270*/  @P3 BREAK.RELIABLE B3 ;  /* 0x0000000000033942 */ /* 0x000fea0003800100 */
[----:B------:R-:W-:Y:S05]  /*1280*/  @P3 BRA `(.L_x_42) ;  /* 0x00000000000c3947 */ /* 0x000fea0003800000 */
[----:B------:R2:W-:Y:S02]  /*1290*/  STS [UR8+0x20], R3 ;  /* 0x00002003ff007988 */ /* 0x0005e40008000808 */
.L_x_41:
[----:B------:R-:W-:Y:S05]  /*12a0*/  BSYNC.RELIABLE B3 ;  /* 0x0000000000037941 */ /* 0x000fea0003800100 */
.L_x_39:
[----:B------:R2:W-:Y:S02]  /*12b0*/  @!P3 STS [UR8+0x24], R2 ;  /* 0x00002402ff00b988 */ /* 0x0005e40008000808 */
.L_x_42:
[----:B------:R-:W-:Y:S05]  /*12c0*/  BSYNC.RECONVERGENT B4 ;  /* 0x0000000000047941 */ /* 0x000fea0003800200 */
.L_x_38:
[----:B------:R-:W-:Y:S05]  /*12d0*/  WARPSYNC.ALL ;  /* 0x0000000000007948 */ /* 0x000fea0003800000 */
[----:B------:R-:W-:Y:S01]  /*12e0*/  NOP ;  /* 0x0000000000007918 */ /* 0x000fe20000000000 */
[----:B------:R-:W-:Y:S04]  /*12f0*/  BSSY.RECONVERGENT B4, `(.L_x_43) ;  /* 0x000000e000047945 */ /* 0x000fe80003800200 */
[----:B------:R-:W-:Y:S05]  /*1300*/  @P3 BRA `(.L_x_44) ;  /* 0x0000000000303947 */ /* 0x000fea0003800000 */
[----:B--23--:R-:W2:Y:S01]  /*1310*/  LDS R3, [UR8+0x34] ;  /* 0x00003408ff037984 */ /* 0x00cea20008000800 */
[----:B----4-:R-:W3:Y:S03]  /*1320*/  LDC.64 R4, c[0x0][0x3b8] ;  /* 0x0000ee00ff047b82 */ /* 0x010ee60000000a00 */
[----:B------:R-:W4:Y:S01]  /*1330*/  LDS R2, [UR8+0x1c] ;  /* 0x00001c08ff027984 */ /* 0x000f220008000800 */
[C---:B---3--:R-:W-:Y:S01]  /*1340*/  SHF.L.U64.HI R5, R4.reuse, 0x1, R5 ;  /* 0x0000000104057819 */ /* 0x048fe20000010205 */
[----:B------:R-:W-:-:S03]  /*1350*/  IMAD.SHL.U32 R4, R4, 0x2, RZ ;  /* 0x0000000204047824 */ /* 0x000fc600078e00ff */
[--C-:B-----5:R-:W-:Y:S02]  /*1360*/  SHF.R.U32.HI R7, RZ, 0x4, R5.reuse ;  /* 0x00000004ff077819 */ /* 0x120fe40000011605 */
[----:B------:R-:W-:-:S05]  /*1370*/  SHF.R.U64 R4, R4, 0x4, R5 ;  /* 0x0000000404047819 */ /* 0x000fca0000001205 */
[----:B------:R3:W-:Y:S01]  /*1380*/  STS [UR8+0xc], R4 ;  /* 0x00000c04ff007988 */ /* 0x0007e20008000808 */
[----:B--2---:R-:W-:Y:S02]  /*1390*/  LOP3.LUT R3, R3, 0x7, RZ, 0xb8, !PT ;  /* 0x0000000703037812 */ /* 0x004fe400078eb8ff */
[----:B----4-:R-:W-:-:S03]  /*13a0*/  LOP3.LUT R2, R2, 0xf, R7, 0xb8, !PT ;  /* 0x0000000f02027812 */ /* 0x010fc600078eb807 */
[----:B------:R3:W-:Y:S04]  /*13b0*/  STS [UR8+0x34], R3 ;  /* 0x00003403ff007988 */ /* 0x0007e80008000808 */
[----:B------:R3:W-:Y:S02]  /*13c0*/  STS [UR8+0x1c], R2 ;  /* 0x00001c02ff007988 */ /* 0x0007e40008000808 */
.L_x_44:
[----:B------:R-:W-:Y:S05]  /*13d0*/  BSYNC.RECONVERGENT B4 ;  /* 0x0000000000047941 */ /* 0x000fea0003800200 */
.L_x_43:
[----:B------:R-:W-:Y:S04]  /*13e0*/  BSSY.RECONVERGENT B5, `(.L_x_45) ;  /* 0x000001a000057945 */ /* 0x000fe80003800200 */
[----:B------:R-:W-:Y:S04]  /*13f0*/  BSSY.RELIABLE B4, `(.L_x_46) ;  /* 0x0000015000047945 */ /* 0x000fe80003800100 */
[----:B------:R-:W-:Y:S05]  /*1400*/  @P3 BRA `(.L_x_47) ;  /* 0x0000000000203947 */ /* 0x000fea0003800000 */
[----:B--23--:R-:W2:Y:S02]  /*1410*/  LDS R2, [UR8+0x34] ;  /* 0x00003408ff027984 */ /* 0x00cea40008000800 */
[----:B--2---:R-:W-:-:S05]  /*1420*/  LOP3.LUT R2, R2, 0x38, RZ, 0xb8, !PT ;  /* 0x0000003802027812 */ /* 0x004fca00078eb8ff */
[----:B------:R2:W-:Y:S01]  /*1430*/  STS [UR8+0x34], R2 ;  /* 0x00003402ff007988 */ /* 0x0005e20008000808 */
[----:B------:R-:W-:Y:S05]  /*1440*/  @P3 BRA `(.L_x_48) ;  /* 0x0000000000203947 */ /* 0x000fea0003800000 */
[----:B--2---:R-:W2:Y:S01]  /*1450*/  LDS R2, [UR8+0x8] ;  /* 0x00000808ff027984 */ /* 0x004ea20008000800 */
[----:B------:R-:W-:-:S05]  /*1460*/  IMAD.MOV.U32 R3, RZ, RZ, 0x780 ;  /* 0x00000780ff037424 */ /* 0x000fca00078e00ff */
[----:B--2---:R-:W-:-:S05]  /*1470*/  LOP3.LUT R2, R2, 0x300, R3, 0xd8, !PT ;  /* 0x0000030002027812 */ /* 0x004fca00078ed803 */
[----:B------:R2:W-:Y:S02]  /*1480*/  STS [UR8+0x8], R2 ;  /* 0x00000802ff007988 */ /* 0x0005e40008000808 */
.L_x_47:
[----:B------:R-:W-:Y:S05]  /*1490*/  @P3 BRA `(.L_x_49) ;  /* 0x0000000000283947 */ /* 0x000fea0003800000 */
[----:B--23--:R-:W2:Y:S02]  /*14a0*/  LDS R2, [UR8+0x8] ;  /* 0x00000808ff027984 */ /* 0x00cea40008000800 */
[----:B--2---:R-:W-:-:S05]  /*14b0*/  LOP3.LUT R2, R2, 0x1800, RZ, 0xb8, !PT ;  /* 0x0000180002027812 */ /* 0x004fca00078eb8ff */
[----:B------:R3:W-:Y:S02]  /*14c0*/  STS [UR8+0x8], R2 ;  /* 0x00000802ff007988 */ /* 0x0007e40008000808 */
.L_x_48:
[----:B------:R-:W-:Y:S05]  /*14d0*/  @P3 BREAK.RELIABLE B4 ;  /* 0x0000000000043942 */ /* 0x000fea0003800100 */
[----:B------:R-:W-:Y:S05]  /*14e0*/  @P3 BRA `(.L_x_50) ;  /* 0x0000000000243947 */ /* 0x000fea0003800000 */
[----:B--23--:R-:W2:Y:S01]  /*14f0*/  LDS R2, [UR8+0x8] ;  /* 0x00000808ff027984 */ /* 0x00cea20008000800 */
[----:B------:R-:W-:-:S05]  /*1500*/  IMAD.MOV.U32 R3, RZ, RZ, 0x6000 ;  /* 0x00006000ff037424 */ /* 0x000fca00078e00ff */
[----:B--2---:R-:W-:-:S04]  /*1510*/  LOP3.LUT R2, R2, 0x6000, R3, 0xd8, !PT ;  /* 0x0000600002027812 */ /* 0x004fc800078ed803 */
[----:B------:R-:W-:-:S05]  /*1520*/  LOP3.LUT R2, R2, 0x400000, RZ, 0xb8, !PT ;  /* 0x0040000002027812 */ /* 0x000fca00078eb8ff */
[----:B------:R2:W-:Y:S02]  /*1530*/  STS [UR8+0x8], R2 ;  /* 0x00000802ff007988 */ /* 0x0005e40008000808 */
.L_x_49:
[----:B------:R-:W-:Y:S05]  /*1540*/  BSYNC.RELIABLE B4 ;  /* 0x0000000000047941 */ /* 0x000fea0003800100 */
.L_x_46:
[----:B--23--:R-:W2:Y:S02]  /*1550*/  @!P3 LDS R2, [UR8+0x8] ;  /* 0x00000808ff02b984 */ /* 0x00cea40008000800 */
[----:B--2---:R-:W-:-:S05]  /*1560*/  @!P3 LOP3.LUT R2, R2, 0x8000, RZ, 0xb8, !PT ;  /* 0x000080000202b812 */ /* 0x004fca00078eb8ff */
[----:B------:R2:W-:Y:S02]  /*1570*/  @!P3 STS [UR8+0x8], R2 ;  /* 0x00000802ff00b988 */ /* 0x0005e40008000808 */
.L_x_50:
[----:B------:R-:W-:Y:S05]  /*1580*/  BSYNC.RECONVERGENT B5 ;  /* 0x0000000000057941 */ /* 0x000fea0003800200 */
.L_x_45:
[----:B------:R-:W-:Y:S05]  /*1590*/  WARPSYNC.ALL ;  /* 0x0000000000007948 */ /* 0x000fea0003800000 */
[----:B------:R-:W-:Y:S01]  /*15a0*/  NOP ;  /* 0x0000000000007918 */ /* 0x000fe20000000000 */
[----:B------:R-:W-:-:S04]  /*15b0*/  UIADD3 UR4, UPT, UPT, UR4, 0x100, URZ ;  /* 0x0000010004047890 */ /* 0x000fc8000fffe0ff */
[----:B------:R-:W-:-:S04]  /*15c0*/  UIADD3 UR23, UP0, UPT, UR4, UR16, URZ ;  /* 0x0000001004177290 */ /* 0x000fc8000ff1e0ff */
[----:B------:R-:W-:Y:S01]  /*15d0*/  ULEA.HI.X.SX32 UR28, UR4, UR17, 0x1, UP0 ;  /* 0x00000011041c7291 */ /* 0x000fe200080f0eff */
[----:B------:R-:W-:Y:S11]  /*15e0*/  @P0 BRA `(.L_x_51) ;  /* 0x0000000000380947 */ /* 0x000ff60003800000 */
[----:B--23--:R-:W2:Y:S01]  /*15f0*/  S2R R2, SR_LANEID ;  /* 0x0000000000027919 */ /* 0x00cea20000000000 */
[----:B------:R-:W-:Y:S05]  /*1600*/  WARPSYNC.ALL ;  /* 0x0000000000007948 */ /* 0x000fea0003800000 */
[----:B------:R-:W-:Y:S01]  /*1610*/  NOP ;  /* 0x0000000000007918 */ /* 0x000fe20000000000 */
[----:B--2-4-:R-:W-:-:S05]  /*1620*/  IMAD.SHL.U32 R4, R2, 0x4, RZ ;  /* 0x0000000402047824 */ /* 0x014fca00078e00ff */
[----:B------:R-:W2:Y:S01]  /*1630*/  LDS R5, [R4+UR8] ;  /* 0x0000000804057984 */ /* 0x000ea20008000800 */
[----:B------:R-:W-:Y:S01]  /*1640*/  IADD3 R2, P1, PT, R4, UR23, RZ ;  /* 0x0000001704027c10 */ /* 0x000fe2000ff3e0ff */
[----:B------:R-:W-:-:S04]  /*1650*/  UMOV UR4, UR23 ;  /* 0x0000001700047c82 */ /* 0x000fc80008000000 */
[----:B------:R-:W-:Y:S01]  /*1660*/  IMAD.X R3, RZ, RZ, UR28, P1 ;  /* 0x0000001cff037e24 */ /* 0x000fe200088e06ff */
[----:B------:R-:W-:-:S04]  /*1670*/  UMOV UR5, UR28 ;  /* 0x0000001c00057c82 */ /* 0x000fc80008000000 */
[----:B--2---:R2:W3:Y:S01]  /*1680*/  ATOMG.E.EXCH.STRONG.GPU PT, RZ, [R2], R5 ;  /* 0x0000000502ff73a8 */ /* 0x0044e200041ee100 */
[----:B------:R-:W-:-:S04]  /*1690*/  DEPBAR {5,4,3,2,1,0} ;  /* 0x0000003f0000791a */ /* 0x000fc80000000000 */
[----:B------:R-:W4:Y:S02]  /*16a0*/  CCTL.E.C.LDCU.IV.DEEP [UR4] ;  /* 0x0000000004007540 */ /* 0x000f240009c08000 */
[----:B----4-:R2:W-:Y:S01]  /*16b0*/  UTMACCTL.IV [UR4] ;  /* 0x00000000040079b9 */ /* 0x0105e20008000000 */
[----:B------:R-:W-:Y:S01]  /*16c0*/  NOP ;  /* 0x0000000000007918 */ /* 0x000fe20000000000 */
.L_x_51:
[----:B------:R-:W-:Y:S05]  /*16d0*/  @P0 BRA `(.L_x_52) ;  /* 0x00000000000c0947 */ /* 0x000fea0003800000 */
[----:B------:R0:W-:Y:S01]  /*16e0*/  UTMACMDFLUSH ;  /* 0x00000000000079b7 */ /* 0x0001e20000000000 */
[----:B------:R-:W-:Y:S05]  /*16f0*/  @P0 BRA `(.L_x_52) ;  /* 0x0000000000040947 */ /* 0x000fea0003800000 */
[----:B------:R-:W-:-:S04]  /*1700*/  DEPBAR.LE SB0, 0x0 ;  /* 0x000080000000791a */ /* 0x000fc80000000000 */
.L_x_52:
[----:B------:R-:W-:Y:S05]  /*1710*/  WARPSYNC.ALL ;  /* 0x0000000000007948 */ /* 0x000fea0003800000 */
[----:B------:R-:W-:Y:S01]  /*1720*/  NOP ;  /* 0x0000000000007918 */ /* 0x000fe20000000000 */
[----:B---3--:R-:W-:Y:S01]  /*1730*/  BAR.SYNC.DEFER_BLOCKING 0x0 ;  /* 0x0000000000007b1d */ /* 0x008fe20000010000 */
[----:B------:R-:W-:Y:S01]  /*1740*/  ISETP.GE.AND P0, PT, R6, 0x1, PT ;  /* 0x000000010600780c */ /* 0x000fe20003f06270 */
[----:B------:R-:W-:Y:S01]  /*1750*/  USHF.L.U32 UR11, UR11, 0x6, URZ ;  /* 0x000000060b0b7899 */ /* 0x000fe200080006ff */
[----:B--2---:R-:W-:Y:S01]  /*1760*/  SHF.R.U32.HI R2, RZ, 0x5, R0 ;  /* 0x00000005ff027819 */ /* 0x004fe20000011600 */
[----:B------:R-:W-:-:S02]  /*1770*/  USHF.L.U32 UR27, UR6, 0x6, URZ ;  /* 0x00000006061b7899 */ /* 0x000fc400080006ff */
[----:B------:R-:W-:Y:S01]  /*1780*/  VOTEU.ALL UP0, P3 ;  /* 0x0000000000ff7886 */ /* 0x000fe20001800000 */
[----:B------:R-:W-:Y:S01]  /*1790*/  UMOV UR4, 0x1 ;  /* 0x0000000100047882 */ /* 0x000fe20000000000 */
[----:B------:R-:W-:Y:S01]  /*17a0*/  VOTEU.ALL UP1, P3 ;  /* 0x0000000000ff7886 */ /* 0x000fe20001820000 */
[----:B------:R-:W-:Y:S02]  /*17b0*/  R2UR UR22, R2 ;  /* 0x00000000021672ca */ /* 0x000fe400000e0000 */
[----:B------:R-:W-:-:S04]  /*17c0*/  @!UP0 UIADD3 UR16, UPT, UPT, -UR4, 0x100000, URZ ;  /* 0x0010000004108890 */ /* 0x000fc8000fffe1ff */
[----:B------:R-:W-:Y:S02]  /*17d0*/  @!UP0 USHF.L.U32 UR17, UR16, 0xb, URZ ;  /* 0x0000000b10118899 */ /* 0x000fe400080006ff */
[----:B------:R-:W-:Y:S02]  /*17e0*/  @!UP0 USHF.L.U32 UR16, UR16, 0x1, URZ ;  /* 0x0000000110108899 */ /* 0x000fe400080006ff */
[----:B------:R-:W-:-:S04]  /*17f0*/  @!UP0 UIADD3 UR4, UPT, UPT, -UR4, 0x100000, URZ ;  /* 0x0010000004048890 */ /* 0x000fc8000fffe1ff */
[----:B------:R-:W-:Y:S02]  /*1800*/  @!UP0 USHF.L.U32 UR5, UR4, 0xb, URZ ;  /* 0x0000000b04058899 */ /* 0x000fe400080006ff */
[----:B------:R-:W-:Y:S01]  /*1810*/  @!UP0 USHF.L.U32 UR4, UR4, 0x1, URZ ;  /* 0x0000000104048899 */ /* 0x000fe200080006ff */
[----:B------:R-:W-:Y:S01]  /*1820*/  VOTEU.ALL UP0, P3 ;  /* 0x0000000000ff7886 */ /* 0x000fe20001800000 */
[----:B------:R-:W2:Y:S04]  /*1830*/  FENCE.VIEW.ASYNC.S ;  /* 0x00000000000073c6 */ /* 0x000ea80000000000 */
[----:B--2---:R2:W3:Y:S06]  /*1840*/  @!UP0 SYNCS.EXCH.64 URZ, [UR8+0x2000], UR16 ;  /* 0x0020001008ff85b2 */ /* 0x0044ec0008000100 */
[----:B------:R2:W4:Y:S01]  /*1850*/  @!UP1 SYNCS.EXCH.64 URZ, [UR8+0x2010], UR4 ;  /* 0x0020100408ff95b2 */ /* 0x0005220008000100 */
[----:B------:R-:W-:Y:S05]  /*1860*/  @!P0 BRA `(.L_x_53) ;  /* 0x0000000400b88947 */ /* 0x000fea0003800000 */
[----:B---34-:R-:W-:Y:S01]  /*1870*/  BAR.SYNC.DEFER_BLOCKING 0x0 ;  /* 0x0000000000007b1d */ /* 0x018fe20000010000 */
[----:B------:R-:W-:Y:S01]  /*1880*/  @!P3 IMAD.MOV.U32 R2, RZ, RZ, 0x2000 ;  /* 0x00002000ff02b424 */ /* 0x000fe200078e00ff */
[----:B------:R-:W-:Y:S02]  /*1890*/  ELECT P1, URZ, PT ;  /* 0x0000000000ff782f */ /* 0x000fe40003820000 */
[----:B------:R-:W-:Y:S02]  /*18a0*/  ELECT P0, URZ, PT ;  /* 0x0000000000ff782f */ /* 0x000fe40003800000 */
[C---:B------:R-:W-:Y:S01]  /*18b0*/  ISETP.LT.U32.AND P1, PT, R20.reuse, 0x20, P1 ;  /* 0x000000201400780c */ /* 0x040fe20000f21070 */
[----:B------:R-:W-:Y:S01]  /*18c0*/  UIADD3 UR24, UPT, UPT, UR8, 0x1000, URZ ;  /* 0x0000100008187890 */ /* 0x000fe2000fffe0ff */
[----:B------:R-:W-:Y:S01]  /*18d0*/  ISETP.LT.U32.AND P0, PT, R20, 0x20, P0 ;  /* 0x000000201400780c */ /* 0x000fe20000701070 */
[----:B--2---:R-:W-:Y:S02]  /*18e0*/  USHF.R.U32.HI UR4, URZ, 0x4, UR8 ;  /* 0x00000004ff047899 */ /* 0x004fe40008011608 */
[----:B------:R-:W-:-:S02]  /*18f0*/  USHF.R.U32.HI UR6, URZ, 0x4, UR24 ;  /* 0x00000004ff067899 */ /* 0x000fc40008011618 */
[----:B------:R-:W-:Y:S02]  /*1900*/  USGXT.U32 UR4, UR4, 0xe ;  /* 0x0000000e0404789a */ /* 0x000fe40008000000 */
[----:B------:R-:W-:Y:S01]  /*1910*/  USGXT.U32 UR6, UR6, 0xe ;  /* 0x0000000e0606789a */ /* 0x000fe20008000000 */
[----:B------:R-:W-:Y:S01]  /*1920*/  UMOV UR20, 0xfffffffe ;  /* 0xfffffffe00147882 */ /* 0x000fe20000000000 */
[----:B------:R-:W-:Y:S02]  /*1930*/  UMOV UR21, 0x7fffbfdf ;  /* 0x7fffbfdf00157882 */ /* 0x000fe40000000000 */
[----:B------:R-:W-:Y:S01]  /*1940*/  VOTEU.ANY UP0, P1 ;  /* 0x0000000000ff7886 */ /* 0x000fe20000800100 */
[----:B------:R-:W-:Y:S01]  /*1950*/  VOTEU.ANY UP2, P1 ;  /* 0x0000000000ff7886 */ /* 0x000fe20000840100 */
[----:B------:R-:W-:Y:S01]  /*1960*/  VOTEU.ANY UP1, P0 ;  /* 0x0000000000ff7886 */ /* 0x000fe20000020100 */
[----:B------:R-:W-:Y:S01]  /*1970*/  VOTEU.ANY UP3, P0 ;  /* 0x0000000000ff7886 */ /* 0x000fe20000060100 */
[----:B------:R-:W-:Y:S01]  /*1980*/  UMOV UR5, URZ ;  /* 0x000000ff00057c82 */ /* 0x000fe20008000000 */
[----:B------:R2:W-:Y:S01]  /*1990*/  @!P3 SYNCS.ARRIVE.TRANS64 RZ, [UR8+0x2000], R2 ;  /* 0x00200002ffffb9a7 */ /* 0x0005e20008000008 */
[----:B------:R3:W-:Y:S06]  /*19a0*/  MEMBAR.ALL.CTA ;  /* 0x0000000000007992 */ /* 0x0007ec0000008000 */
[----:B---3--:R-:W3:Y:S01]  /*19b0*/  FENCE.VIEW.ASYNC.S ;  /* 0x00000000000073c6 */ /* 0x008ee20000000000 */
[----:B------:R-:W-:Y:S01]  /*19c0*/  @UP0 UIADD3 UR9, UPT, UPT, UR8, 0x2000, URZ ;  /* 0x0000200008090890 */ /* 0x000fe2000fffe0ff */
[----:B------:R-:W-:Y:S01]  /*19d0*/  @UP0 UMOV UR10, URZ ;  /* 0x000000ff000a0c82 */ /* 0x000fe20008000000 */
[----:B------:R-:W-:Y:S01]  /*19e0*/  @UP1 UIADD3 UR25, UPT, UPT, UR8, 0x2000, URZ ;  /* 0x0000200008191890 */ /* 0x000fe2000fffe0ff */
[----:B------:R-:W-:Y:S01]  /*19f0*/  @UP1 UMOV UR26, URZ ;  /* 0x000000ff001a1c82 */ /* 0x000fe20008000000 */
[----:B------:R-:W-:Y:S01]  /*1a00*/  UMOV UR7, URZ ;  /* 0x000000ff00077c82 */ /* 0x000fe20008000000 */
[----:B------:R-:W-:-:S02]  /*1a10*/  UIADD3.64 UR18, UPT, UPT, UR4, -UR20, URZ ;  /* 0x8000001404127297 */ /* 0x000fc4000fffe0ff */
[----:B------:R-:W-:Y:S02]  /*1a20*/  UIADD3.64 UR20, UPT, UPT, UR6, -UR20, URZ ;  /* 0x8000001406147297 */ /* 0x000fe4000fffe0ff */
[----:B------:R-:W-:Y:S01]  /*1a30*/  UISETP.NE.U32.AND UP0, UPT, UR22, URZ, UPT ;  /* 0x000000ff1600728c */ /* 0x000fe2000bf05070 */
[----:B------:R-:W-:Y:S01]  /*1a40*/  UMOV UR16, UR4 ;  /* 0x0000000400107c82 */ /* 0x000fe20008000000 */
[----:B------:R-:W-:Y:S01]  /*1a50*/  UMOV UR17, 0x80004020 ;  /* 0x8000402000117882 */ /* 0x000fe20000000000 */
[----:B------:R-:W-:Y:S01]  /*1a60*/  UMOV UR7, 0x80004020 ;  /* 0x8000402000077882 */ /* 0x000fe20000000000 */
[----:B---3--:R-:W-:Y:S06]  /*1a70*/  BAR.SYNC.DEFER_BLOCKING 0x0 ;  /* 0x0000000000007b1d */ /* 0x008fec0000010000 */
[----:B------:R2:W-:Y:S02]  /*1a80*/  @UP2 UTMALDG.2D [UR8], [UR12] ;  /* 0x000000080c0025b4 */ /* 0x0005e40008008000 */
[----:B------:R-:W-:Y:S06]  /*1a90*/  BAR.SYNC.DEFER_BLOCKING 0x0 ;  /* 0x0000000000007b1d */ /* 0x000fec0000010000 */
[----:B------:R2:W-:Y:S02]  /*1aa0*/  @UP3 UTMALDG.2D [UR24], [UR14] ;  /* 0x000000180e0035b4 */ /* 0x0005e40008008000 */
[----:B------:R-:W-:Y:S06]  /*1ab0*/  BAR.SYNC.DEFER_BLOCKING 0x0 ;  /* 0x0000000000007b1d */ /* 0x000fec0000010000 */
[----:B------:R-:W3:Y:S02]  /*1ac0*/  SYNCS.PHASECHK.TRANS64.TRYWAIT P0, [UR8+0x2000], RZ ;  /* 0x002000ffff0075a7 */ /* 0x000ee40008001108 */
[----:B--23--:R-:W-:Y:S05]  /*1ad0*/  @!P0 BRA `(.L_x_54) ;  /* 0x0000000800988947 */ /* 0x00cfea0003800000 */
.L_x_66:
[----:B------:R-:W-:Y:S05]  /*1ae0*/  BRA.U UP0, `(.L_x_55) ;  /* 0x00000001001c7547 */ /* 0x000fea000b800000 */
[----:B------:R-:W-:Y:S01]  /*1af0*/  UMOV UR4, 0x0 ;  /* 0x0000000000047882 */ /* 0x000fe20000000000 */
[----:B------:R-:W-:Y:S01]  /*1b00*/  UMOV UR5, 0x4100010 ;  /* 0x0410001000057882 */ /* 0x000fe20000000000 */
[----:B------:R-:W-:Y:S01]  /*1b10*/  UMOV UR24, 0x0 ;  /* 0x0000000000187882 */ /* 0x000fe20000000000 */
[----:B------:R-:W-:Y:S01]  /*1b20*/  UMOV UR25, 0x4100010 ;  /* 0x0410001000197882 */ /* 0x000fe20000000000 */
[----:B------:R2:W-:Y:S01]  /*1b30*/  UTCHMMA gdesc[UR16], gdesc[UR6], tmem[UR29], tmem[UR4], idesc[UR5], !UPT ;  /* 0x00ff0406100075ea */ /* 0x0005e2000f80001d */
[----:B------:R2:W-:Y:S01]  /*1b40*/  UTCHMMA gdesc[UR18], gdesc[UR20], tmem[UR29], tmem[UR24], idesc[UR25], UPT ;  /* 0x00ff1814120075ea */ /* 0x0005e2000b80001d */
[----:B------:R-:W-:Y:S02]  /*1b50*/  NOP ;  /* 0x0000000000007918 */ /* 0x000fe40000000000 */
.L_x_55:
[----:B------:R-:W-:Y:S01]  /*1b60*/  ELECT P0, URZ, PT ;  /* 0x0000000000ff782f */ /* 0x000fe20003800000 */
[----:B--2---:R-:W-:-:S03]  /*1b70*/  UIADD3 UR4, UPT, UPT, UR8, 0x2010, URZ ;  /* 0x0000201008047890 */ /* 0x004fc6000fffe0ff */
[----:B------:R-:W-:Y:S01]  /*1b80*/  ISETP.LT.U32.AND P0, PT, R20, 0x20, P0 ;  /* 0x000000201400780c */ /* 0x000fe20000701070 */
[----:B------:R-:W-:-:S12]  /*1b90*/  UMOV UR5, URZ ;  /* 0x000000ff00057c82 */ /* 0x000fd80008000000 */
[----:B------:R-:W-:Y:S01]  /*1ba0*/  VOTEU.ANY UP0, P0 ;  /* 0x0000000000ff7886 */ /* 0x000fe20000000100 */
[----:B------:R-:W-:Y:S01]  /*1bb0*/  VOTEU.ANY UP1, P0 ;  /* 0x0000000000ff7886 */ /* 0x000fe20000020100 */
[----:B------:R-:W-:-:S03]  /*1bc0*/  ISETP.GE.U32.AND P0, PT, R6, 0x21, PT ;  /* 0x000000210600780c */ /* 0x000fc60003f06070 */
[----:B------:R-:W-:Y:S02]  /*1bd0*/  @UP0 UMOV UR9, UR4 ;  /* 0x0000000400090c82 */ /* 0x000fe40008000000 */
[----:B------:R2:W-:Y:S01]  /*1be0*/  @UP1 UTCBAR [UR9], URZ ;  /* 0x000000ff090013e9 */ /* 0x0005e200080000ff */
[----:B------:R-:W-:Y:S06]  /*1bf0*/  BAR.SYNC.DEFER_BLOCKING 0x0 ;  /* 0x0000000000007b1d */ /* 0x000fec0000010000 */
[----:B------:R-:W3:Y:S02]  /*1c00*/  SYNCS.PHASECHK.TRANS64.TRYWAIT P1, [UR8+0x2010], RZ ;  /* 0x002010ffff0075a7 */ /* 0x000ee40008021108 */
[----:B--23--:R-:W-:Y:S05]  /*1c10*/  @!P1 BRA `(.L_x_56) ;  /* 0x0000000800549947 */ /* 0x00cfea0003800000 */
.L_x_67:
[----:B------:R-:W-:Y:S05]  /*1c20*/  @!P0 BRA `(.L_x_53) ;  /* 0x0000000000c88947 */ /* 0x000fea0003800000 */
[----:B------:R-:W-:Y:S01]  /*1c30*/  IMAD.MOV.U32 R2, RZ, RZ, 0x1 ;  /* 0x00000001ff027424 */ /* 0x000fe200078e00ff */
[----:B------:R-:W2:Y:S01]  /*1c40*/  LDCU UR32, c[0x0][0x3a0] ;  /* 0x00007400ff2077ac */ /* 0x000ea20008000800 */
[----:B------:R-:W-:-:S05]  /*1c50*/  UMOV UR10, 0x20 ;  /* 0x00000020000a7882 */ /* 0x000fca0000000000 */
.L_x_60:
[----:B------:R-:W-:Y:S01]  /*1c60*/  BAR.SYNC.DEFER_BLOCKING 0x0 ;  /* 0x0000000000007b1d */ /* 0x000fe20000010000 */
[----:B------:R-:W-:Y:S01]  /*1c70*/  @!P3 IMAD.MOV.U32 R3, RZ, RZ, 0x2000 ;  /* 0x00002000ff03b424 */ /* 0x000fe200078e00ff */
[----:B------:R-:W-:Y:S02]  /*1c80*/  ELECT P1, URZ, PT ;  /* 0x0000000000ff782f */ /* 0x000fe40003820000 */
[----:B------:R-:W-:Y:S02]  /*1c90*/  ELECT P0, URZ, PT ;  /* 0x0000000000ff782f */ /* 0x000fe40003800000 */
[C---:B------:R-:W-:Y:S01]  /*1ca0*/  ISETP.LT.U32.AND P1, PT, R20.reuse, 0x20, P1 ;  /* 0x000000201400780c */ /* 0x040fe20000f21070 */
[----:B------:R-:W-:Y:S01]  /*1cb0*/  UMOV UR26, UR10 ;  /* 0x0000000a001a7c82 */ /* 0x000fe20008000000 */
[----:B------:R-:W-:-:S11]  /*1cc0*/  ISETP.LT.U32.AND P0, PT, R20, 0x20, P0 ;  /* 0x000000201400780c */ /* 0x000fd60000701070 */
[----:B------:R-:W-:Y:S02]  /*1cd0*/  VOTEU.ANY UP0, P1 ;  /* 0x0000000000ff7886 */ /* 0x000fe40000800100 */
[----:B------:R-:W-:Y:S01]  /*1ce0*/  VOTEU.ANY UP1, P0 ;  /* 0x0000000000ff7886 */ /* 0x000fe20000020100 */
[----:B------:R3:W-:Y:S01]  /*1cf0*/  @!P3 SYNCS.ARRIVE.TRANS64 RZ, [UR8+0x2000], R3 ;  /* 0x00200003ffffb9a7 */ /* 0x0007e20008000008 */
[----:B------:R4:W-:Y:S06]  /*1d00*/  MEMBAR.ALL.CTA ;  /* 0x0000000000007992 */ /* 0x0009ec0000008000 */
[----:B----4-:R-:W4:Y:S01]  /*1d10*/  FENCE.VIEW.ASYNC.S ;  /* 0x00000000000073c6 */ /* 0x010f220000000000 */
[----:B------:R-:W-:Y:S01]  /*1d20*/  @UP0 UIADD3 UR9, UPT, UPT, UR8, 0x2000, URZ ;  /* 0x0000200008090890 */ /* 0x000fe2000fffe0ff */
[----:B----4-:R-:W-:Y:S01]  /*1d30*/  VOTEU.ANY UP0, P1 ;  /* 0x0000000000ff7886 */ /* 0x010fe20000800100 */
[----:B------:R-:W-:-:S02]  /*1d40*/  @UP1 UIADD3 UR24, UPT, UPT, UR8, 0x1000, URZ ;  /* 0x0000100008181890 */ /* 0x000fc4000fffe0ff */
[----:B------:R-:W-:Y:S01]  /*1d50*/  @UP1 UIADD3 UR25, UPT, UPT, UR8, 0x2000, URZ ;  /* 0x0000200008191890 */ /* 0x000fe2000fffe0ff */
[----:B---3--:R-:W-:Y:S01]  /*1d60*/  IMAD.U32 R3, R2, -0x80000000, RZ ;  /* 0x8000000002037824 */ /* 0x008fe200078e00ff */
[----:B------:R-:W-:Y:S01]  /*1d70*/  VOTEU.ANY UP1, P0 ;  /* 0x0000000000ff7886 */ /* 0x000fe20000020100 */
[----:B------:R-:W-:Y:S06]  /*1d80*/  BAR.SYNC.DEFER_BLOCKING 0x0 ;  /* 0x0000000000007b1d */ /* 0x000fec0000010000 */
[----:B------:R3:W-:Y:S01]  /*1d90*/  @UP0 UTMALDG.2D [UR8], [UR12] ;  /* 0x000000080c0005b4 */ /* 0x0007e20008008000 */
[----:B------:R-:W-:Y:S01]  /*1da0*/  UISETP.NE.U32.AND UP0, UPT, UR22, URZ, UPT ;  /* 0x000000ff1600728c */ /* 0x000fe2000bf05070 */
[----:B------:R-:W-:Y:S06]  /*1db0*/  BAR.SYNC.DEFER_BLOCKING 0x0 ;  /* 0x0000000000007b1d */ /* 0x000fec0000010000 */
[----:B------:R3:W-:Y:S02]  /*1dc0*/  @UP1 UTMALDG.2D [UR24], [UR14] ;  /* 0x000000180e0015b4 */ /* 0x0007e40008008000 */
[----:B------:R-:W-:Y:S06]  /*1dd0*/  BAR.SYNC.DEFER_BLOCKING 0x0 ;  /* 0x0000000000007b1d */ /* 0x000fec0000010000 */
[----:B------:R-:W4:Y:S02]  /*1de0*/  SYNCS.PHASECHK.TRANS64.TRYWAIT P0, [UR8+0x2000], R3 ;  /* 0x00200003ff0075a7 */ /* 0x000f240008001108 */
[----:B---34-:R-:W-:Y:S05]  /*1df0*/  @!P0 BRA `(.L_x_57) ;  /* 0x0000000400e88947 */ /* 0x018fea0003800000 */
.L_x_68:
[----:B------:R-:W-:Y:S05]  /*1e00*/  BRA.U UP0, `(.L_x_58) ;  /* 0x00000001001c7547 */ /* 0x000fea000b800000 */
[----:B------:R-:W-:Y:S01]  /*1e10*/  UMOV UR24, 0x0 ;  /* 0x0000000000187882 */ /* 0x000fe20000000000 */
[----:B------:R-:W-:Y:S01]  /*1e20*/  UMOV UR25, 0x4100010 ;  /* 0x0410001000197882 */ /* 0x000fe20000000000 */
[----:B------:R-:W-:Y:S01]  /*1e30*/  UMOV UR30, 0x0 ;  /* 0x00000000001e7882 */ /* 0x000fe20000000000 */
[----:B------:R-:W-:Y:S01]  /*1e40*/  UMOV UR31, 0x4100010 ;  /* 0x04100010001f7882 */ /* 0x000fe20000000000 */
[----:B------:R3:W-:Y:S01]  /*1e50*/  UTCHMMA gdesc[UR16], gdesc[UR6], tmem[UR29], tmem[UR24], idesc[UR25], UPT ;  /* 0x00ff1806100075ea */ /* 0x0007e2000b80001d */
[----:B------:R3:W-:Y:S01]  /*1e60*/  UTCHMMA gdesc[UR18], gdesc[UR20], tmem[UR29], tmem[UR30], idesc[UR31], UPT ;  /* 0x00ff1e14120075ea */ /* 0x0007e2000b80001d */
[----:B------:R-:W-:Y:S02]  /*1e70*/  NOP ;  /* 0x0000000000007918 */ /* 0x000fe40000000000 */
.L_x_58:
[----:B------:R-:W-:-:S04]  /*1e80*/  ELECT P0, URZ, PT ;  /* 0x0000000000ff782f */ /* 0x000fc80003800000 */
[----:B------:R-:W-:-:S13]  /*1e90*/  ISETP.LT.U32.AND P0, PT, R20, 0x20, P0 ;  /* 0x000000201400780c */ /* 0x000fda0000701070 */
[----:B------:R-:W-:Y:S01]  /*1ea0*/  VOTEU.ANY UP0, P0 ;  /* 0x0000000000ff7886 */ /* 0x000fe20000000100 */
[----:B------:R-:W-:-:S04]  /*1eb0*/  VOTEU.ANY UP1, P0 ;  /* 0x0000000000ff7886 */ /* 0x000fc80000020100 */
[----:B------:R-:W-:Y:S02]  /*1ec0*/  @UP0 UMOV UR9, UR4 ;  /* 0x0000000400090c82 */ /* 0x000fe40008000000 */
[----:B------:R4:W-:Y:S01]  /*1ed0*/  @UP1 UTCBAR [UR9], URZ ;  /* 0x000000ff090013e9 */ /* 0x0009e200080000ff */
[----:B------:R-:W-:Y:S06]  /*1ee0*/  BAR.SYNC.DEFER_BLOCKING 0x0 ;  /* 0x0000000000007b1d */ /* 0x000fec0000010000 */
[----:B------:R-:W3:Y:S02]  /*1ef0*/  SYNCS.PHASECHK.TRANS64.TRYWAIT P0, [UR8+0x2010], R3 ;  /* 0x00201003ff0075a7 */ /* 0x000ee40008001108 */
[----:B---34-:R-:W-:Y:S05]  /*1f00*/  @!P0 BRA `(.L_x_59) ;  /* 0x0000000400b08947 */ /* 0x018fea0003800000 */
.L_x_69:
[----:B------:R-:W-:Y:S01]  /*1f10*/  UIADD3 UR10, UPT, UPT, UR10, 0x20, URZ ;  /* 0x000000200a0a7890 */ /* 0x000fe2000fffe0ff */
[----:B------:R-:W-:-:S03]  /*1f20*/  LOP3.LUT R2, R2, 0x1, RZ, 0x3c, !PT ;  /* 0x0000000102027812 */ /* 0x000fc600078e3cff */
[----:B--2---:R-:W-:-:S09]  /*1f30*/  UISETP.GE.AND UP0, UPT, UR10, UR32, UPT ;  /* 0x000000200a00728c */ /* 0x004fd2000bf06270 */
[----:B------:R-:W-:Y:S05]  /*1f40*/  BRA.U !UP0, `(.L_x_60) ;  /* 0xfffffffd08447547 */ /* 0x000fea000b83ffff */
.L_x_53:
[----:B---34-:R-:W-:Y:S06]  /*1f50*/  BAR.SYNC.DEFER_BLOCKING 0x0 ;  /* 0x0000000000007b1d */ /* 0x018fec0000010000 */
[----:B------:R-:W-:Y:S04]  /*1f60*/  BSSY.RECONVERGENT B5, `(.L_x_61) ;  /* 0x0000004000057945 */ /* 0x000fe80003800200 */
[----:B------:R-:W-:Y:S05]  /*1f70*/  @P3 BRA `(.L_x_62) ;  /* 0x0000000000083947 */ /* 0x000fea0003800000 */
[----:B------:R-:W3:Y:S02]  /*1f80*/  SYNCS.CCTL.IV [UR8+0x2000] ;  /* 0x00200000ff0079b1 */ /* 0x000ee40008000008 */
[----:B---3--:R-:W3:Y:S02]  /*1f90*/  SYNCS.CCTL.IV [UR8+0x2010] ;  /* 0x00201000ff0079b1 */ /* 0x008ee40008000008 */
.L_x_62:
[----:B--2---:R-:W-:Y:S05]  /*1fa0*/  BSYNC.RECONVERGENT B5 ;  /* 0x0000000000057941 */ /* 0x004fea0003800200 */
.L_x_61:
[----:B------:R-:W-:Y:S01]  /*1fb0*/  USHF.L.U32 UR4, UR22, 0x15, URZ ;  /* 0x0000001516047899 */ /* 0x000fe200080006ff */
[C---:B------:R-:W-:Y:S01]  /*1fc0*/  IMAD.SHL.U32 R2, R0.reuse, 0x40, RZ ;  /* 0x0000004000027824 */ /* 0x040fe200078e00ff */
[----:B------:R-:W-:Y:S01]  /*1fd0*/  USHF.L.U32 UR22, UR22, 0x3, URZ ;  /* 0x0000000316167899 */ /* 0x000fe200080006ff */
[C---:B------:R-:W-:Y:S01]  /*1fe0*/  IMAD.SHL.U32 R21, R0.reuse, 0x2, RZ ;  /* 0x0000000200157824 */ /* 0x040fe200078e00ff */
[----:B------:R-:W-:Y:S01]  /*1ff0*/  ULOP3.LUT UR4, UR4, 0x600000, URZ, 0xc0, !UPT ;  /* 0x0060000004047892 */ /* 0x000fe2000f8ec0ff */
[C---:B------:R-:W-:Y:S01]  /*2000*/  IMAD.SHL.U32 R3, R0.reuse, 0x10, RZ ;  /* 0x0000001000037824 */ /* 0x040fe200078e00ff */
[----:B------:R-:W-:Y:S01]  /*2010*/  ULOP3.LUT UR22, UR22, 0x20, URZ, 0xc0, !UPT ;  /* 0x0000002016167892 */ /* 0x000fe2000f8ec0ff */
[----:B------:R-:W-:Y:S01]  /*2020*/  SHF.R.U32.HI R22, RZ, 0x1, R0 ;  /* 0x00000001ff167819 */ /* 0x000fe20000011600 */
[----:B------:R-:W-:Y:S01]  /*2030*/  IMAD.SHL.U32 R0, R0, 0x80, RZ ;  /* 0x0000008000007824 */ /* 0x000fe200078e00ff */
[----:B------:R-:W-:Y:S01]  /*2040*/  LOP3.LUT R2, R2, 0x1800, RZ, 0xc0, !PT ;  /* 0x0000180002027812 */ /* 0x000fe200078ec0ff */
[----:B------:R-:W-:Y:S01]  /*2050*/  UIADD3 UR4, UPT, UPT, UR22, UR4, UR29 ;  /* 0x0000000416047290 */ /* 0x000fe2000fffe01d */
[----:B------:R-:W-:-:S02]  /*2060*/  LOP3.LUT R21, R21, 0x20, RZ, 0xc0, !PT ;  /* 0x0000002015157812 */ /* 0x000fc400078ec0ff */
[----:B------:R-:W-:Y:S02]  /*2070*/  ELECT P0, URZ, PT ;  /* 0x0000000000ff782f */ /* 0x000fe40003800000 */
[----:B------:R-:W-:Y:S01]  /*2080*/  LOP3.LUT R2, R2, 0x70, R3, 0xf8, !PT ;  /* 0x0000007002027812 */ /* 0x000fe200078ef803 */
[----:B------:R-:W-:Y:S01]  /*2090*/  UMOV UR9, UR27 ;  /* 0x0000001b00097c82 */ /* 0x000fe20008000000 */
[----:B------:R-:W-:Y:S01]  /*20a0*/  LOP3.LUT R21, R21, 0x40, R22, 0xf8, !PT ;  /* 0x0000004015157812 */ /* 0x000fe200078ef816 */
[----:B------:R-:W-:Y:S01]  /*20b0*/  UMOV UR10, UR11 ;  /* 0x0000000b000a7c82 */ /* 0x000fe20008000000 */
[----:B------:R-:W-:Y:S01]  /*20c0*/  ISETP.LT.U32.AND P0, PT, R20, 0x20, P0 ;  /* 0x000000201400780c */ /* 0x000fe20000701070 */
[----:B-----5:R-:W-:Y:S01]  /*20d0*/  LDTM.16dp32bit_t0_t15.x16 R4, tmem[UR4] ;  /* 0x00000004000479ee */ /* 0x020fe20008a00000 */
[----:B------:R-:W2:Y:S01]  /*20e0*/  LDTM.16dp32bit_t16_t31.x16 R4, tmem[UR4+0x10] ;  /* 0x00001004000479ee */ /* 0x000ea20008a20000 */
[----:B------:R-:W-:Y:S01]  /*20f0*/  LOP3.LUT R21, R2, R21, RZ, 0x3c, !PT ;  /* 0x0000001502157212 */ /* 0x000fe200078e3cff */
[----:B------:R-:W-:-:S03]  /*2100*/  NOP ;  /* 0x0000000000007918 */ /* 0x000fc60000000000 */
[----:B------:R-:W-:-:S04]  /*2110*/  LOP3.LUT R0, R21, 0x780, R0, 0xf8, !PT ;  /* 0x0000078015007812 */ /* 0x000fc800078ef800 */
[----:B------:R-:W-:Y:S02]  /*2120*/  LOP3.LUT R2, R0, 0x10, RZ, 0x3c, !PT ;  /* 0x0000001000027812 */ /* 0x000fe400078e3cff */
[----:B--2---:R-:W-:Y:S01]  /*2130*/  VOTEU.ANY UP0, P0 ;  /* 0x0000000000ff7886 */ /* 0x004fe20000000100 */
[----:B------:R-:W-:-:S04]  /*2140*/  VOTEU.ANY UP1, P0 ;  /* 0x0000000000ff7886 */ /* 0x000fc80000020100 */
[----:B------:R-:W-:Y:S01]  /*2150*/  @UP0 UMOV UR4, UR23 ;  /* 0x0000001700040c82 */ /* 0x000fe20008000000 */
[----:B------:R-:W-:Y:S01]  /*2160*/  @UP0 UMOV UR5, UR28 ;  /* 0x0000001c00050c82 */ /* 0x000fe20008000000 */
[----:B------:R-:W-:Y:S02]  /*2170*/  F2FP.F16.F32.PACK_AB R4, R5, R4 ;  /* 0x000000040504723e */ /* 0x000fe400000000ff */
[----:B------:R-:W-:Y:S02]  /*2180*/  F2FP.F16.F32.PACK_AB R5, R7, R6 ;  /* 0x000000060705723e */ /* 0x000fe400000000ff */
[----:B------:R-:W-:Y:S02]  /*2190*/  F2FP.F16.F32.PACK_AB R12, R13, R12 ;  /* 0x0000000c0d0c723e */ /* 0x000fe400000000ff */
[----:B------:R-:W-:Y:S02]  /*21a0*/  F2FP.F16.F32.PACK_AB R6, R9, R8 ;  /* 0x000000080906723e */ /* 0x000fe400000000ff */
[----:B------:R-:W-:-:S02]  /*21b0*/  F2FP.F16.F32.PACK_AB R7, R11, R10 ;  /* 0x0000000a0b07723e */ /* 0x000fc400000000ff */
[----:B------:R-:W-:Y:S02]  /*21c0*/  F2FP.F16.F32.PACK_AB R13, R15, R14 ;  /* 0x0000000e0f0d723e */ /* 0x000fe400000000ff */
[----:B------:R-:W-:Y:S01]  /*21d0*/  F2FP.F16.F32.PACK_AB R14, R17, R16 ;  /* 0x00000010110e723e */ /* 0x000fe200000000ff */
[----:B---3--:R2:W-:Y:S01]  /*21e0*/  STS.128 [R0+UR8], R4 ;  /* 0x0000000400007988 */ /* 0x0085e20008000c08 */
[----:B------:R-:W-:-:S05]  /*21f0*/  F2FP.F16.F32.PACK_AB R15, R19, R18 ;  /* 0x00000012130f723e */ /* 0x000fca00000000ff */
[----:B------:R2:W-:Y:S01]  /*2200*/  STS.128 [R2+UR8], R12 ;  /* 0x0000000c02007988 */ /* 0x0005e20008000c08 */
[----:B------:R3:W-:Y:S06]  /*2210*/  MEMBAR.ALL.CTA ;  /* 0x0000000000007992 */ /* 0x0007ec0000008000 */
[----:B---3--:R-:W3:Y:S02]  /*2220*/  FENCE.VIEW.ASYNC.S ;  /* 0x00000000000073c6 */ /* 0x008ee40000000000 */
[----:B---3--:R-:W-:Y:S06]  /*2230*/  BAR.SYNC.DEFER_BLOCKING 0x0 ;  /* 0x0000000000007b1d */ /* 0x008fec0000010000 */
[----:B------:R2:W-:Y:S01]  /*2240*/  @UP1 UTMASTG.2D [UR8], [UR4] ;  /* 0x00000008040013b5 */ /* 0x0005e20008008000 */
[----:B------:R0:W-:Y:S01]  /*2250*/  UTMACMDFLUSH ;  /* 0x00000000000079b7 */ /* 0x0001e20000000000 */
[----:B------:R-:W-:-:S04]  /*2260*/  DEPBAR.LE SB0, 0x0 ;  /* 0x000080000000791a */ /* 0x000fc80000000000 */
[----:B------:R-:W-:Y:S08]  /*2270*/  BAR.SYNC.DEFER_BLOCKING 0x0 ;  /* 0x0000000000007b1d */ /* 0x000ff00000010000 */
[----:B------:R-:W-:Y:S06]  /*2280*/  BAR.SYNC.DEFER_BLOCKING 0x0 ;  /* 0x0000000000007b1d */ /* 0x000fec0000010000 */
[----:B--2---:R-:W-:Y:S05]  /*2290*/  @P2 BRA `(.L_x_63) ;  /* 0x0000000000a02947 */ /* 0x004fea0003800000 */
[----:B------:R-:W2:Y:S01]  /*22a0*/  S2UR UR5, SR_CgaCtaId ;  /* 0x00000000000579c3 */ /* 0x000ea20000008800 */
[----:B------:R-:W-:Y:S01]  /*22b0*/  NOP ;  /* 0x0000000000007918 */ /* 0x000fe20000000000 */
[----:B------:R-:W-:Y:S01]  /*22c0*/  UMOV UR4, 0x50 ;  /* 0x0000005000047882 */ /* 0x000fe20000000000 */
[----:B------:R-:W-:Y:S02]  /*22d0*/  IMAD.U32 R0, RZ, RZ, UR29 ;  /* 0x0000001dff007e24 */ /* 0x000fe4000f8e00ff */
[----:B------:R-:W-:Y:S02]  /*22e0*/  IMAD.MOV.U32 R3, RZ, RZ, 0x3 ;  /* 0x00000003ff037424 */ /* 0x000fe400078e00ff */
[----:B------:R-:W-:Y:S01]  /*22f0*/  IMAD.MOV.U32 R7, RZ, RZ, 0x1 ;  /* 0x00000001ff077424 */ /* 0x000fe200078e00ff */
[----:B------:R-:W-:-:S04]  /*2300*/  LOP3.LUT R0, R0, 0xffff, RZ, 0xc0, !PT ;  /* 0x0000ffff00007812 */ /* 0x000fc800078ec0ff */
[----:B------:R-:W-:-:S05]  /*2310*/  SHF.R.U32.HI R0, RZ, 0x5, R0 ;  /* 0x00000005ff007819 */ /* 0x000fca0000011600 */
[----:B------:R-:W-:Y:S01]  /*2320*/  VIADD R2, R0, 0x10 ;  /* 0x0000001000027836 */ /* 0x000fe20000000000 */
[----:B------:R-:W-:Y:S01]  /*2330*/  SHF.L.U32 R0, R3, R0, RZ ;  /* 0x0000000003007219 */ /* 0x000fe200000006ff */
[----:B--2---:R-:W-:-:S03]  /*2340*/  ULEA UR6, UR5, UR4, 0x18 ;  /* 0x0000000405067291 */ /* 0x004fc6000f8ec0ff */
[----:B------:R-:W-:-:S04]  /*2350*/  SHF.L.U32 R3, R7, R2, RZ ;  /* 0x0000000207037219 */ /* 0x000fc800000006ff */
[----:B------:R-:W-:Y:S02]  /*2360*/  LOP3.LUT R0, R3, R0, RZ, 0xfc, !PT ;  /* 0x0000000003007212 */ /* 0x000fe400078efcff */
[----:B------:R-:W2:Y:S02]  /*2370*/  LDS R5, [UR6] ;  /* 0x00000006ff057984 */ /* 0x000ea40008000800 */
[C---:B------:R-:W-:Y:S02]  /*2380*/  LOP3.LUT R2, R0.reuse, 0xffff, RZ, 0xc0, !PT ;  /* 0x0000ffff00027812 */ /* 0x040fe400078ec0ff */
[----:B--2---:R-:W-:-:S04]  /*2390*/  LOP3.LUT R3, R0, 0xffff, R5, 0x80, !PT ;  /* 0x0000ffff00037812 */ /* 0x004fc800078e8005 */
[----:B------:R-:W-:-:S13]  /*23a0*/  ISETP.NE.AND P0, PT, R3, R2, PT ;  /* 0x000000020300720c */ /* 0x000fda0003f05270 */
[----:B------:R-:W-:Y:S05]  /*23b0*/  @P0 BRA `(.L_x_64) ;  /* 0x0000000000500947 */ /* 0x000fea0003800000 */
[----:B------:R-:W-:Y:S02]  /*23c0*/  SHF.R.U32.HI R5, RZ, 0x10, R5 ;  /* 0x00000010ff057819 */ /* 0x000fe40000011605 */
[----:B------:R-:W-:-:S04]  /*23d0*/  SHF.R.U32.HI R2, RZ, 0x10, R0 ;  /* 0x00000010ff027819 */ /* 0x000fc80000011600 */
[----:B------:R-:W-:-:S04]  /*23e0*/  LOP3.LUT R5, R5, R2, RZ, 0xc0, !PT ;  /* 0x0000000205057212 */ /* 0x000fc800078ec0ff */
[----:B------:R-:W-:-:S13]  /*23f0*/  ISETP.NE.AND P0, PT, R5, R2, PT ;  /* 0x000000020500720c */ /* 0x000fda0003f05270 */
[----:B------:R-:W-:Y:S05]  /*2400*/  @P0 BRA `(.L_x_65) ;  /* 0x0000000000300947 */ /* 0x000fea0003800000 */
[----:B------:R-:W-:Y:S01]  /*2410*/  R2UR UR4, R0 ;  /* 0x00000000000472ca */ /* 0x000fe200000e0000 */
[----:B------:R-:W-:Y:S01]  /*2420*/  VOTEU.ANY UR5, UPT, PT ;  /* 0x0000000000057886 */ /* 0x000fe200038e0100 */
[----:B------:R-:W2:Y:S01]  /*2430*/  S2R R0, SR_LANEID ;  /* 0x0000000000007919 */ /* 0x000ea20000000000 */
[----:B------:R-:W-:-:S10]  /*2440*/  UFLO.U32 UR5, UR5 ;  /* 0x00000005000572bd */ /* 0x000fd400080e0000 */
[----:B------:R-:W-:-:S06]  /*2450*/  ULOP3.LUT UR4, URZ, UR4, URZ, 0x33, !UPT ;  /* 0x00000004ff047292 */ /* 0x000fcc000f8e33ff */
[----:B------:R-:W-:-:S04]  /*2460*/  IMAD.U32 R2, RZ, RZ, UR4 ;  /* 0x00000004ff027e24 */ /* 0x000fc8000f8e00ff */
[----:B------:R-:W3:Y:S02]  /*2470*/  REDUX UR7, R2 ;  /* 0x00000000020773c4 */ /* 0x000ee40000000000 */
[----:B------:R4:W-:Y:S01]  /*2480*/  UTCATOMSWS.AND URZ, UR4 ;  /* 0x0000000400ff79e3 */ /* 0x0009e20008000000 */
[----:B--2---:R-:W-:Y:S01]  /*2490*/  ISETP.EQ.U32.AND P0, PT, R0, UR5, PT ;  /* 0x0000000500007c0c */ /* 0x004fe2000bf02070 */
[----:B---3--:R-:W-:-:S12]  /*24a0*/  IMAD.U32 R0, RZ, RZ, UR7 ;  /* 0x00000007ff007e24 */ /* 0x008fd8000f8e00ff */
[----:B------:R4:W-:Y:S01]  /*24b0*/  @P0 ATOMS.AND RZ, [UR6], R0 ;  /* 0x00000000ffff098c */ /* 0x0009e2000a800006 */
[----:B------:R-:W-:Y:S05]  /*24c0*/  BRA `(.L_x_63) ;  /* 0x0000000000147947 */ /* 0x000fea0003800000 */
.L_x_65:
[----:B------:R-:W-:-:S07]  /*24d0*/  MOV R2, 0x24f0 ;  /* 0x000024f000027802 */ /* 0x000fce0000000f00 */
[----:B-1----:R-:W-:Y:S05]  /*24e0*/  CALL.REL.NOINC `($__internal_0_$__cuda_sm10x_tcgen05_guardrail_trap_col_being_dealloced_not_returned_by_alloc) ;  /* 0x0000000000447944 */ /* 0x002fea0003c00000 */
[----:B------:R-:W-:Y:S05]  /*24f0*/  BRA `(.L_x_63) ;  /* 0x0000000000087947 */ /* 0x000fea0003800000 */
.L_x_64:
[----:B------:R-:W-:-:S07]  /*2500*/  MOV R2, 0x2520 ;  /* 0x0000252000027802 */ /* 0x000fce0000000f00 */
[----:B-1----:R-:W-:Y:S05]  /*2510*/  CALL.REL.NOINC `($__internal_2_$__cuda_sm10x_tcgen05_guardrail_trap_unallocated_columns_being_dealloced) ;  /* 0x0000000000507944 */ /* 0x002fea0003c00000 */
.L_x_63:
[----:B------:R-:W-:Y:S01]  /*2520*/  NOP ;  /* 0x0000000000007918 */ /* 0x000fe20000000000 */
[----:B----4-:R-:W-:Y:S05]  /*2530*/  EXIT ;  /* 0x000000000000794d */ /* 0x010fea0003800000 */
.L_x_54:
[----:B------:R-:W2:Y:S02]  /*2540*/  SYNCS.PHASECHK.TRANS64.TRYWAIT P0, [UR8+0x2000], RZ ;  /* 0x002000ffff0075a7 */ /* 0x000ea40008001108 */
[----:B--2---:R-:W-:Y:S05]  /*2550*/  @!P0 BRA `(.L_x_54) ;  /* 0xfffffffc00f88947 */ /* 0x004fea000383ffff */
[----:B------:R-:W-:Y:S05]  /*2560*/  BRA `(.L_x_66) ;  /* 0xfffffff4005c7947 */ /* 0x000fea000383ffff */
.L_x_56:
[----:B------:R-:W2:Y:S02]  /*2570*/  SYNCS.PHASECHK.TRANS64.TRYWAIT P1, [UR8+0x2010], RZ ;  /* 0x002010ffff0075a7 */ /* 0x000ea40008021108 */
[----:B--2---:R-:W-:Y:S05]  /*2580*/  @!P1 BRA `(.L_x_56) ;  /* 0xfffffffc00f89947 */ /* 0x004fea000383ffff */
[----:B------:R-:W-:Y:S05]  /*2590*/  BRA `(.L_x_67) ;  /* 0xfffffff400a07947 */ /* 0x000fea000383ffff */
.L_x_57:
[----:B------:R-:W3:Y:S02]  /*25a0*/  SYNCS.PHASECHK.TRANS64.TRYWAIT P0, [UR8+0x2000], R3 ;  /* 0x00200003ff0075a7 */ /* 0x000ee40008001108 */
[----:B---3--:R-:W-:Y:S05]  /*25b0*/  @!P0 BRA `(.L_x_57) ;  /* 0xfffffffc00f88947 */ /* 0x008fea000383ffff */
[----:B------:R-:W-:Y:S05]  /*25c0*/  BRA `(.L_x_68) ;  /* 0xfffffff8000c7947 */ /* 0x000fea000383ffff */
.L_x_59:
[----:B------:R-:W3:Y:S02]  /*25d0*/  SYNCS.PHASECHK.TRANS64.TRYWAIT P0, [UR8+0x2010], R3 ;  /* 0x00201003ff0075a7 */ /* 0x000ee40008001108 */
[----:B---3--:R-:W-:Y:S05]  /*25e0*/  @!P0 BRA `(.L_x_59) ;  /* 0xfffffffc00f88947 */ /* 0x008fea000383ffff */
[----:B------:R-:W-:Y:S05]  /*25f0*/  BRA `(.L_x_69) ;  /* 0xfffffff800447947 */ /* 0x000fea000383ffff */
        .weak           $__internal_0_$__cuda_sm10x_tcgen05_guardrail_trap_col_being_dealloced_not_returned_by_alloc
        .type           $__internal_0_$__cuda_sm10x_tcgen05_guardrail_trap_col_being_dealloced_not_returned_by_alloc,@function
        .size           $__internal_0_$__cuda_sm10x_tcgen05_guardrail_trap_col_being_dealloced_not_returned_by_alloc,($__internal_1_$__cuda_sm10x_tcgen05_guardrail_trap_phase_invalid_during_alloc - $__internal_0_$__cuda_sm10x_tcgen05_guardrail_trap_col_being_dealloced_not_returned_by_alloc)
$__internal_0_$__cuda_sm10x_tcgen05_guardrail_trap_col_being_dealloced_not_returned_by_alloc:
[----:B------:R-:W-:Y:S05]  /*2600*/  BPT.TRAP 0x1 ;  /* 0x000000040000795c */ /* 0x000fea0000300000 */
[----:B------:R-:W-:-:S04]  /*2610*/  IMAD.MOV.U32 R3, RZ, RZ, 0x0 ;  /* 0x00000000ff037424 */ /* 0x000fc800078e00ff */
[----:B------:R-:W-:Y:S05]  /*2620*/  RET.REL.NODEC R2 `(gluon_tcgen05) ;  /* 0xffffffd802747950 */ /* 0x000fea0003c3ffff */
        .weak           $__internal_1_$__cuda_sm10x_tcgen05_guardrail_trap_phase_invalid_during_alloc
        .type           $__internal_1_$__cuda_sm10x_tcgen05_guardrail_trap_phase_invalid_during_alloc,@function
        .size           $__internal_1_$__cuda_sm10x_tcgen05_guardrail_trap_phase_invalid_during_alloc,($__internal_2_$__cuda_sm10x_tcgen05_guardrail_trap_unallocated_columns_being_dealloced - $__internal_1_$__cuda_sm10x_tcgen05_guardrail_trap_phase_invalid_during_alloc)
$__internal_1_$__cuda_sm10x_tcgen05_guardrail_trap_phase_invalid_during_alloc:
[----:B------:R-:W-:Y:S05]  /*2630*/  BPT.TRAP 0x1 ;  /* 0x000000040000795c */ /* 0x000fea0000300000 */
[----:B------:R-:W-:-:S04]  /*2640*/  IMAD.MOV.U32 R3, RZ, RZ, 0x0 ;  /* 0x00000000ff037424 */ /* 0x000fc800078e00ff */
[----:B------:R-:W-:Y:S05]  /*2650*/  RET.REL.NODEC R2 `(gluon_tcgen05) ;  /* 0xffffffd802687950 */ /* 0x000fea0003c3ffff */
        .weak           $__internal_2_$__cuda_sm10x_tcgen05_guardrail_trap_unallocated_columns_being_dealloced
        .type           $__internal_2_$__cuda_sm10x_tcgen05_guardrail_trap_unallocated_columns_being_dealloced,@function
        .size           $__internal_2_$__cuda_sm10x_tcgen05_guardrail_trap_unallocated_columns_being_dealloced,(.L_x_73 - $__internal_2_$__cuda_sm10x_tcgen05_guardrail_trap_unallocated_columns_being_dealloced)
$__internal_2_$__cuda_sm10x_tcgen05_guardrail_trap_unallocated_columns_being_dealloced:
[----:B------:R-:W-:Y:S05]  /*2660*/  BPT.TRAP 0x1 ;  /* 0x000000040000795c */ /* 0x000fea0000300000 */
[----:B------:R-:W-:-:S04]  /*2670*/  IMAD.MOV.U32 R3, RZ, RZ, 0x0 ;  /* 0x00000000ff037424 */ /* 0x000fc800078e00ff */
[----:B------:R-:W-:Y:S05]  /*2680*/  RET.REL.NODEC R2 `(gluon_tcgen05) ;  /* 0xffffffd8025c7950 */ /* 0x000fea0003c3ffff */
.L_x_70:
[----:B------:R-:W-:-:S00]  /*2690*/  BRA `(.L_x_70) ;  /* 0xfffffffc00fc7947 */ /* 0x000fc0000383ffff */
[----:B------:R-:W-:-:S00]  /*26a0*/  NOP ;  /* 0x0000000000007918 */ /* 0x000fc00000000000 */
        /* <DEDUP_REMOVED lines=13> */
.L_x_73:


//--------------------- .nv.shared.gluon_tcgen05  --------------------------
	.section	.nv.shared.gluon_tcgen05,"aw",@nobits
	.sectionflags	@""
	.align	16
	.zero		1024


//--------------------- .nv.shared.reserved.0     --------------------------
	.section	.nv.shared.reserved.0,"aw",@nobits
	.align	8
	.weak		__nv_reservedSMEM_offset_0_alias
	.size		__nv_reservedSMEM_offset_0_alias, 0, 64
	.other		__nv_reservedSMEM_offset_0_alias,@"STO_CUDA_RESERVED_SHARED STV_DEFAULT"
__nv_reservedSMEM_offset_0_alias:
	.zero		0
.nv.shared.reserved.0:
	.zero		64
	.weak		__nv_reservedSMEM_allocation_phase
	.type		__nv_reservedSMEM_allocation_phase,@object
	.size		__nv_reservedSMEM_allocation_phase,(.L_0 - __nv_reservedSMEM_allocation_phase)
__nv_reservedSMEM_allocation_phase:
	.zero		1
.L_0:
	.zero		7
	.weak		__nv_reservedSMEM_devtool_atexit_pc
	.type		__nv_reservedSMEM_devtool_atexit_pc,@object
	.size		__nv_reservedSMEM_devtool_atexit_pc,(__nv_reservedSMEM_allocation_mask - __nv_reservedSMEM_devtool_atexit_pc)
__nv_reservedSMEM_devtool_atexit_pc:
	.zero		8
	.weak		__nv_reservedSMEM_allocation_mask
	.type		__nv_reservedSMEM_allocation_mask,@object
	.size		__nv_reservedSMEM_allocation_mask,(.L_2 - __nv_reservedSMEM_allocation_mask)
__nv_reservedSMEM_allocation_mask:
	.zero		4
.L_2:


//--------------------- .nv.constant0.gluon_tcgen05 --------------------------
	.section	.nv.constant0.gluon_tcgen05,"a",@progbits
	.sectionflags	@""
	.align	4
.nv.constant0.gluon_tcgen05:
	.zero		976


//--------------------- SYMBOLS --------------------------

	.type		.nv.reservedSmem.offset0,@object
	.size		.nv.reservedSmem.offset0,0x4
	.type		.nv.reservedSmem.cap,@object
	.size		.nv.reservedSmem.cap,0x4
